// auto-generated by cutlass_sweep.conv — config: {"arch": "sm_100", "cluster_m": 1, "cluster_n": 1, "conv_kind": "wgrad", "dtype": "e4m3", "ndim": 2, "tile_k": 64, "tile_m": 64, "tile_n": 128}
#include "cutlass/cutlass.h"
#include "cute/tensor.hpp"
#include "cutlass/kernel_hardware_info.hpp"
#include "cutlass/conv/convolution.h"
#include "cutlass/conv/dispatch_policy.hpp"
#include "cutlass/conv/collective/collective_builder.hpp"
#include "cutlass/conv/kernel/conv_universal.hpp"
#include "cutlass/conv/device/conv_universal_adapter.hpp"
#include "cutlass/epilogue/collective/collective_builder.hpp"

using namespace cute;
using Elem = cutlass::float_e4m3_t;
using Acc  = float;
using LayoutAB = cutlass::layout::TensorNHWC;
using LayoutC  = cutlass::layout::TensorKCSR;
constexpr auto ConvOp = cutlass::conv::Operator::kWgrad;
using TileShape    = Shape<_64, Shape<_128>, Shape<_64>>;
using ClusterShape = Shape<_1, _1, _1>;

using CollectiveEpilogue = typename cutlass::epilogue::collective::CollectiveBuilder<
    cutlass::arch::Sm100, cutlass::arch::OpClassTensorOp,
    TileShape, ClusterShape,
    cutlass::epilogue::collective::EpilogueTileAuto,
    Acc, Acc,
    Elem, LayoutC, 128 / cutlass::sizeof_bits<Elem>::value,
    Elem, LayoutC, 128 / cutlass::sizeof_bits<Elem>::value,
    cutlass::epilogue::collective::EpilogueScheduleAuto
  >::CollectiveOp;

using CollectiveMainloop = typename cutlass::conv::collective::CollectiveBuilder<
    cutlass::arch::Sm100, cutlass::arch::OpClassTensorOp, ConvOp,
    Elem, LayoutAB, 128 / cutlass::sizeof_bits<Elem>::value,
    Elem, LayoutAB, 128 / cutlass::sizeof_bits<Elem>::value,
    Acc,
    TileShape, ClusterShape,
    cutlass::conv::collective::StageCountAutoCarveout<
        static_cast<int>(sizeof(typename CollectiveEpilogue::SharedStorage))>,
    cutlass::conv::collective::KernelScheduleAuto
  >::CollectiveOp;

using ProblemShape = cutlass::conv::ConvProblemShape<
    ConvOp, CollectiveMainloop::DispatchPolicy::NumSpatialDimensions>;
using ConvKernel = cutlass::conv::kernel::ConvUniversal<
    ProblemShape, CollectiveMainloop, CollectiveEpilogue>;
using Conv = cutlass::conv::device::ConvUniversalAdapter<ConvKernel>;

auto* _anchor = &cutlass::device_kernel<ConvKernel>;


// ===== COMPILED SASS (sm_100a) =====

	.target	sm_100a

	.elftype	@"ET_EXEC"


//--------------------- .note.nv.tkinfo           --------------------------
	.section	.note.nv.tkinfo,"",@"SHT_NOTE"
	.sectionflags	@"SHF_NOTE_NV_TKINFO"
	.tkinfo
        /*0018*/ 	.word	0x00000002
        /*0030*/ 	.string	""
        /*0030*/ 	.string	"ptxas"
        /*0030*/ 	.string	"Cuda compilation tools, release 13.0, V13.0.88"
        /*0030*/ 	.string	"Build cuda_13.0.r13.0/compiler.36424714_0"
        /*0030*/ 	.string	"-arch sm_100a -m 64 "



//--------------------- .note.nv.cuinfo           --------------------------
	.section	.note.nv.cuinfo,"",@"SHT_NOTE"
	.sectionflags	@"SHF_NOTE_NV_CUINFO"
        /*0018*/ 	.short	0x0002
        /*001a*/ 	.short	0x0064
        /*001c*/ 	.short	0x0082
	.zero		2


//--------------------- .nv.info                  --------------------------
	.section	.nv.info,"",@"SHT_CUDA_INFO"
	.align	4


	//----- nvinfo : EIATTR_REGCOUNT
	.align		4
        /*0000*/ 	.byte	0x04, 0x2f
        /*0002*/ 	.short	(.L_19 - .L_18)
	.align		4
.L_18:
        /*0004*/ 	.word	index@(_ZN7cutlass13device_kernelINS_4conv6kernel13ConvUniversalINS1_16ConvProblemShapeILNS1_8OperatorE2ELi2EEENS1_10collective14CollectiveConvINS1_47MainloopSm100TmaUmmaWarpSpecializedImplicitGemmILS5_2ELi17ELi2ELi1ELi2EN4cute5tupleIJNSA_1CILi1EEESD_SD_EEEEENSB_IJNSC_ILi64EEENSB_IJNSC_ILi128EEEEEENSB_IJSG_EEEEEENS_12float_e4m3_tESL_NSA_8TiledMMAINSA_8MMA_AtomIJNSA_10MMA_TraitsINSA_19SM100_MMA_F8F6F4_SSEJSL_SL_fSG_SH_NSA_17integral_constantINSA_4UMMA5MajorELSS_1EEEST_NSQ_INSR_7ScaleInELSU_0EEESV_EEEEEENSA_6LayoutISE_NSB_IJNSC_ILi0EEESZ_SZ_EEEEENSB_IJNSA_10UnderscoreES12_S12_EEEEENS7_6detail27Sm100ImplicitGemmTileTraitsINSA_13SM90_TMA_LOADENSA_14ComposedLayoutINSA_7SwizzleILi2ELi4ELi3EEENSA_18smem_ptr_flag_bitsILi8EEENSY_INSB_IJSG_NSC_ILi8EEEEEENSB_IJSD_SG_EEEEEEEvEENS16_INSA_20SM90_TMA_LOAD_IM2COLENS18_INS19_ILi3ELi4ELi3EEES1C_NSY_INSB_IJSH_S1D_EEENSB_IJSD_SH_EEEEEEEvEEEENS_8epilogue10collective18CollectiveEpilogueINS1R_23Sm100TmaWarpSpecializedILi2ELi2ELi32ELb0ELb0EEEJSK_NSB_IJNSY_ISG_SD_EES1W_EEESL_NSB_IJlNSB_IJSD_llEEESZ_EEESL_S1Z_NS1R_6fusion15FusionCallbacksIS1V_NS20_17LinearCombinationISL_fSL_fLNS_15FloatRoundStyleE2EEESK_S1X_JEEENSA_5SM1004TMEM4LOAD26SM100_TMEM_LOAD_16dp32b32xES17_NS18_IS1A_S1C_NSY_INSB_IJS1D_SG_EEENSB_IJSG_SD_EEEEEEENSA_39AutoVectorizingCopyWithAssumedAlignmentILi128EEENSA_14SM90_TMA_STOREES2D_S2F_S2F_EEEvvEEEEvNT_6ParamsE)
        /*0008*/ 	.word	0x00000075


	//----- nvinfo : EIATTR_FRAME_SIZE
	.align		4
.L_19:
        /*000c*/ 	.byte	0x04, 0x11
        /*000e*/ 	.short	(.L_21 - .L_20)
	.align		4
.L_20:
        /*0010*/ 	.word	index@($__internal_2_$__cuda_sm10x_tcgen05_guardrail_trap_unallocated_columns_being_dealloced)
        /*0014*/ 	.word	0x00000008


	//----- nvinfo : EIATTR_FRAME_SIZE
	.align		4
.L_21:
        /*0018*/ 	.byte	0x04, 0x11
        /*001a*/ 	.short	(.L_23 - .L_22)
	.align		4
.L_22:
        /*001c*/ 	.word	index@($__internal_1_$__cuda_sm10x_tcgen05_guardrail_trap_phase_invalid_during_alloc)
        /*0020*/ 	.word	0x00000008


	//----- nvinfo : EIATTR_FRAME_SIZE
	.align		4
.L_23:
        /*0024*/ 	.byte	0x04, 0x11
        /*0026*/ 	.short	(.L_25 - .L_24)
	.align		4
.L_24:
        /*0028*/ 	.word	index@($__internal_0_$__cuda_sm10x_tcgen05_guardrail_trap_col_being_dealloced_not_returned_by_alloc)
        /*002c*/ 	.word	0x00000008


	//----- nvinfo : EIATTR_FRAME_SIZE
	.align		4
.L_25:
        /*0030*/ 	.byte	0x04, 0x11
        /*0032*/ 	.short	(.L_27 - .L_26)
	.align		4
.L_26:
        /*0034*/ 	.word	index@(_ZN7cutlass13device_kernelINS_4conv6kernel13ConvUniversalINS1_16ConvProblemShapeILNS1_8OperatorE2ELi2EEENS1_10collective14CollectiveConvINS1_47MainloopSm100TmaUmmaWarpSpecializedImplicitGemmILS5_2ELi17ELi2ELi1ELi2EN4cute5tupleIJNSA_1CILi1EEESD_SD_EEEEENSB_IJNSC_ILi64EEENSB_IJNSC_ILi128EEEEEENSB_IJSG_EEEEEENS_12float_e4m3_tESL_NSA_8TiledMMAINSA_8MMA_AtomIJNSA_10MMA_TraitsINSA_19SM100_MMA_F8F6F4_SSEJSL_SL_fSG_SH_NSA_17integral_constantINSA_4UMMA5MajorELSS_1EEEST_NSQ_INSR_7ScaleInELSU_0EEESV_EEEEEENSA_6LayoutISE_NSB_IJNSC_ILi0EEESZ_SZ_EEEEENSB_IJNSA_10UnderscoreES12_S12_EEEEENS7_6detail27Sm100ImplicitGemmTileTraitsINSA_13SM90_TMA_LOADENSA_14ComposedLayoutINSA_7SwizzleILi2ELi4ELi3EEENSA_18smem_ptr_flag_bitsILi8EEENSY_INSB_IJSG_NSC_ILi8EEEEEENSB_IJSD_SG_EEEEEEEvEENS16_INSA_20SM90_TMA_LOAD_IM2COLENS18_INS19_ILi3ELi4ELi3EEES1C_NSY_INSB_IJSH_S1D_EEENSB_IJSD_SH_EEEEEEEvEEEENS_8epilogue10collective18CollectiveEpilogueINS1R_23Sm100TmaWarpSpecializedILi2ELi2ELi32ELb0ELb0EEEJSK_NSB_IJNSY_ISG_SD_EES1W_EEESL_NSB_IJlNSB_IJSD_llEEESZ_EEESL_S1Z_NS1R_6fusion15FusionCallbacksIS1V_NS20_17LinearCombinationISL_fSL_fLNS_15FloatRoundStyleE2EEESK_S1X_JEEENSA_5SM1004TMEM4LOAD26SM100_TMEM_LOAD_16dp32b32xES17_NS18_IS1A_S1C_NSY_INSB_IJS1D_SG_EEENSB_IJSG_SD_EEEEEEENSA_39AutoVectorizingCopyWithAssumedAlignmentILi128EEENSA_14SM90_TMA_STOREES2D_S2F_S2F_EEEvvEEEEvNT_6ParamsE)
        /*0038*/ 	.word	0x00000008


	//----- nvinfo : EIATTR_MIN_STACK_SIZE
	.align		4
.L_27:
        /*003c*/ 	.byte	0x04, 0x12
        /*003e*/ 	.short	(.L_29 - .L_28)
	.align		4
.L_28:
        /*0040*/ 	.word	index@(_ZN7cutlass13device_kernelINS_4conv6kernel13ConvUniversalINS1_16ConvProblemShapeILNS1_8OperatorE2ELi2EEENS1_10collective14CollectiveConvINS1_47MainloopSm100TmaUmmaWarpSpecializedImplicitGemmILS5_2ELi17ELi2ELi1ELi2EN4cute5tupleIJNSA_1CILi1EEESD_SD_EEEEENSB_IJNSC_ILi64EEENSB_IJNSC_ILi128EEEEEENSB_IJSG_EEEEEENS_12float_e4m3_tESL_NSA_8TiledMMAINSA_8MMA_AtomIJNSA_10MMA_TraitsINSA_19SM100_MMA_F8F6F4_SSEJSL_SL_fSG_SH_NSA_17integral_constantINSA_4UMMA5MajorELSS_1EEEST_NSQ_INSR_7ScaleInELSU_0EEESV_EEEEEENSA_6LayoutISE_NSB_IJNSC_ILi0EEESZ_SZ_EEEEENSB_IJNSA_10UnderscoreES12_S12_EEEEENS7_6detail27Sm100ImplicitGemmTileTraitsINSA_13SM90_TMA_LOADENSA_14ComposedLayoutINSA_7SwizzleILi2ELi4ELi3EEENSA_18smem_ptr_flag_bitsILi8EEENSY_INSB_IJSG_NSC_ILi8EEEEEENSB_IJSD_SG_EEEEEEEvEENS16_INSA_20SM90_TMA_LOAD_IM2COLENS18_INS19_ILi3ELi4ELi3EEES1C_NSY_INSB_IJSH_S1D_EEENSB_IJSD_SH_EEEEEEEvEEEENS_8epilogue10collective18CollectiveEpilogueINS1R_23Sm100TmaWarpSpecializedILi2ELi2ELi32ELb0ELb0EEEJSK_NSB_IJNSY_ISG_SD_EES1W_EEESL_NSB_IJlNSB_IJSD_llEEESZ_EEESL_S1Z_NS1R_6fusion15FusionCallbacksIS1V_NS20_17LinearCombinationISL_fSL_fLNS_15FloatRoundStyleE2EEESK_S1X_JEEENSA_5SM1004TMEM4LOAD26SM100_TMEM_LOAD_16dp32b32xES17_NS18_IS1A_S1C_NSY_INSB_IJS1D_SG_EEENSB_IJSG_SD_EEEEEEENSA_39AutoVectorizingCopyWithAssumedAlignmentILi128EEENSA_14SM90_TMA_STOREES2D_S2F_S2F_EEEvvEEEEvNT_6ParamsE)
        /*0044*/ 	.word	0x00000008
.L_29:


//--------------------- .nv.compat                --------------------------
	.section	.nv.compat,"",@"SHT_CUDA_COMPAT_INFO"
	.align	4
        /*0000*/ 	.byte	0x02, 0x09, 0x01, 0x00, 0x02, 0x02, 0x02, 0x00, 0x02, 0x05, 0x05, 0x00, 0x03, 0x07, 0x01, 0x01
        /*0010*/ 	.byte	0x02, 0x03, 0x01, 0x00, 0x02, 0x06, 0x01, 0x00, 0x04, 0x0b, 0x08, 0x00, 0x09, 0x00, 0x00, 0x00
        /*0020*/ 	.byte	0x00, 0x00, 0x00, 0x00


//--------------------- .nv.info._ZN7cutlass13device_kernelINS_4conv6kernel13ConvUniversalINS1_16ConvProblemShapeILNS1_8OperatorE2ELi2EEENS1_10collective14CollectiveConvINS1_47MainloopSm100TmaUmmaWarpSpecializedImplicitGemmILS5_2ELi17ELi2ELi1ELi2EN4cute5tupleIJNSA_1CILi1EEESD_SD_EEEEENSB_IJNSC_ILi64EEENSB_IJNSC_ILi128EEEEEENSB_IJSG_EEEEEENS_12float_e4m3_tESL_NSA_8TiledMMAINSA_8MMA_AtomIJNSA_10MMA_TraitsINSA_19SM100_MMA_F8F6F4_SSEJSL_SL_fSG_SH_NSA_17integral_constantINSA_4UMMA5MajorELSS_1EEEST_NSQ_INSR_7ScaleInELSU_0EEESV_EEEEEENSA_6LayoutISE_NSB_IJNSC_ILi0EEESZ_SZ_EEEEENSB_IJNSA_10UnderscoreES12_S12_EEEEENS7_6detail27Sm100ImplicitGemmTileTraitsINSA_13SM90_TMA_LOADENSA_14ComposedLayoutINSA_7SwizzleILi2ELi4ELi3EEENSA_18smem_ptr_flag_bitsILi8EEENSY_INSB_IJSG_NSC_ILi8EEEEEENSB_IJSD_SG_EEEEEEEvEENS16_INSA_20SM90_TMA_LOAD_IM2COLENS18_INS19_ILi3ELi4ELi3EEES1C_NSY_INSB_IJSH_S1D_EEENSB_IJSD_SH_EEEEEEEvEEEENS_8epilogue10collective18CollectiveEpilogueINS1R_23Sm100TmaWarpSpecializedILi2ELi2ELi32ELb0ELb0EEEJSK_NSB_IJNSY_ISG_SD_EES1W_EEESL_NSB_IJlNSB_IJSD_llEEESZ_EEESL_S1Z_NS1R_6fusion15FusionCallbacksIS1V_NS20_17LinearCombinationISL_fSL_fLNS_15FloatRoundStyleE2EEESK_S1X_JEEENSA_5SM1004TMEM4LOAD26SM100_TMEM_LOAD_16dp32b32xES17_NS18_IS1A_S1C_NSY_INSB_IJS1D_SG_EEENSB_IJSG_SD_EEEEEEENSA_39AutoVectorizingCopyWithAssumedAlignmentILi128EEENSA_14SM90_TMA_STOREES2D_S2F_S2F_EEEvvEEEEvNT_6ParamsE --------------------------
	.section	.nv.info._ZN7cutlass13device_kernelINS_4conv6kernel13ConvUniversalINS1_16ConvProblemShapeILNS1_8OperatorE2ELi2EEENS1_10collective14CollectiveConvINS1_47MainloopSm100TmaUmmaWarpSpecializedImplicitGemmILS5_2ELi17ELi2ELi1ELi2EN4cute5tupleIJNSA_1CILi1EEESD_SD_EEEEENSB_IJNSC_ILi64EEENSB_IJNSC_ILi128EEEEEENSB_IJSG_EEEEEENS_12float_e4m3_tESL_NSA_8TiledMMAINSA_8MMA_AtomIJNSA_10MMA_TraitsINSA_19SM100_MMA_F8F6F4_SSEJSL_SL_fSG_SH_NSA_17integral_constantINSA_4UMMA5MajorELSS_1EEEST_NSQ_INSR_7ScaleInELSU_0EEESV_EEEEEENSA_6LayoutISE_NSB_IJNSC_ILi0EEESZ_SZ_EEEEENSB_IJNSA_10UnderscoreES12_S12_EEEEENS7_6detail27Sm100ImplicitGemmTileTraitsINSA_13SM90_TMA_LOADENSA_14ComposedLayoutINSA_7SwizzleILi2ELi4ELi3EEENSA_18smem_ptr_flag_bitsILi8EEENSY_INSB_IJSG_NSC_ILi8EEEEEENSB_IJSD_SG_EEEEEEEvEENS16_INSA_20SM90_TMA_LOAD_IM2COLENS18_INS19_ILi3ELi4ELi3EEES1C_NSY_INSB_IJSH_S1D_EEENSB_IJSD_SH_EEEEEEEvEEEENS_8epilogue10collective18CollectiveEpilogueINS1R_23Sm100TmaWarpSpecializedILi2ELi2ELi32ELb0ELb0EEEJSK_NSB_IJNSY_ISG_SD_EES1W_EEESL_NSB_IJlNSB_IJSD_llEEESZ_EEESL_S1Z_NS1R_6fusion15FusionCallbacksIS1V_NS20_17LinearCombinationISL_fSL_fLNS_15FloatRoundStyleE2EEESK_S1X_JEEENSA_5SM1004TMEM4LOAD26SM100_TMEM_LOAD_16dp32b32xES17_NS18_IS1A_S1C_NSY_INSB_IJS1D_SG_EEENSB_IJSG_SD_EEEEEEENSA_39AutoVectorizingCopyWithAssumedAlignmentILi128EEENSA_14SM90_TMA_STOREES2D_S2F_S2F_EEEvvEEEEvNT_6ParamsE,"",@"SHT_CUDA_INFO"
	.sectionflags	@""
	.align	4


	//----- nvinfo : EIATTR_CUDA_API_VERSION
	.align		4
        /*0000*/ 	.byte	0x04, 0x37
        /*0002*/ 	.short	(.L_31 - .L_30)
.L_30:
        /*0004*/ 	.word	0x00000082


	//----- nvinfo : EIATTR_KPARAM_INFO
	.align		4
.L_31:
        /*0008*/ 	.byte	0x04, 0x17
        /*000a*/ 	.short	(.L_33 - .L_32)
.L_32:
        /*000c*/ 	.word	0x00000000
        /*0010*/ 	.short	0x0000
        /*0012*/ 	.short	0x0000
        /*0014*/ 	.byte	0x00, 0xf0, 0x01, 0x20


	//----- nvinfo : EIATTR_AT_ENTRY_FRAGMENTS
	.align		4
.L_33:
        /*0018*/ 	.byte	0x04, 0x4f
        /*001a*/ 	.short	(.L_35 - .L_34)


	//   ....[0]....
.L_34:
        /*001c*/ 	.word	0x00000006


	//----- nvinfo : EIATTR_RESERVED_SMEM_USED
	.align		4
.L_35:
        /*0020*/ 	.byte	0x01, 0x41
	.zero		2


	//----- nvinfo : EIATTR_SPARSE_MMA_MASK
	.align		4
        /*0024*/ 	.byte	0x03, 0x50
        /*0026*/ 	.short	0x0000


	//----- nvinfo : EIATTR_TCGEN05_1CTA_USED
	.align		4
        /*0028*/ 	.byte	0x01, 0x51
	.zero		2


	//----- nvinfo : EIATTR_MAXREG_COUNT
	.align		4
        /*002c*/ 	.byte	0x03, 0x1b
        /*002e*/ 	.short	0x00ff


	//----- nvinfo : EIATTR_NUM_BARRIERS
	.align		4
        /*0030*/ 	.byte	0x02, 0x4c
        /*0032*/ 	.byte	0x07
	.zero		1


	//----- nvinfo : EIATTR_EXTERNS
	.align		4
        /*0034*/ 	.byte	0x04, 0x0f
        /*0036*/ 	.short	(.L_37 - .L_36)


	//   ....[0]....
	.align		4
.L_36:
        /*0038*/ 	.word	index@(__assertfail)


	//----- nvinfo : EIATTR_MERCURY_ISA_VERSION
	.align		4
.L_37:
        /*003c*/ 	.byte	0x03, 0x5f
        /*003e*/ 	.short	0x0101


	//----- nvinfo : EIATTR_INT_WARP_WIDE_INSTR_OFFSETS
	.align		4
        /*0040*/ 	.byte	0x04, 0x31
        /*0042*/ 	.short	(.L_39 - .L_38)


	//   ....[0]....
.L_38:
        /*0044*/ 	.word	0x00004430


	//   ....[1]....
        /*0048*/ 	.word	0x00004450


	//   ....[2]....
        /*004c*/ 	.word	0x00004480


	//   ....[3]....
        /*0050*/ 	.word	0x00005490


	//   ....[4]....
        /*0054*/ 	.word	0x00005500


	//   ....[5]....
        /*0058*/ 	.word	0x000055f0


	//   ....[6]....
        /*005c*/ 	.word	0x000056a0


	//----- nvinfo : EIATTR_COOP_GROUP_MASK_REGIDS
	.align		4
.L_39:
        /*0060*/ 	.byte	0x04, 0x29
        /*0062*/ 	.short	(.L_41 - .L_40)


	//   ....[0]....
.L_40:
        /*0064*/ 	.word	0xffffffff


	//   ....[1]....
        /*0068*/ 	.word	0xffffffff


	//   ....[2]....
        /*006c*/ 	.word	0xffffffff


	//   ....[3]....
        /*0070*/ 	.word	0xffffffff


	//   ....[4]....
        /*0074*/ 	.word	0xffffffff


	//   ....[5]....
        /*0078*/ 	.word	0xffffffff


	//   ....[6]....
        /*007c*/ 	.word	0xffffffff


	//   ....[7]....
        /*0080*/ 	.word	0xffffffff


	//   ....[8]....
        /*0084*/ 	.word	0xffffffff


	//   ....[9]....
        /*0088*/ 	.word	0xffffffff


	//   ....[10]....
        /*008c*/ 	.word	0xffffffff


	//   ....[11]....
        /*0090*/ 	.word	0xffffffff


	//----- nvinfo : EIATTR_COOP_GROUP_INSTR_OFFSETS
	.align		4
.L_41:
        /*0094*/ 	.byte	0x04, 0x28
        /*0096*/ 	.short	(.L_43 - .L_42)


	//   ....[0]....
.L_42:
        /*0098*/ 	.word	0x00000090


	//   ....[1]....
        /*009c*/ 	.word	0x00000500


	//   ....[2]....
        /*00a0*/ 	.word	0x00000840


	//   ....[3]....
        /*00a4*/ 	.word	0x000009a0


	//   ....[4]....
        /*00a8*/ 	.word	0x00000aa0


	//   ....[5]....
        /*00ac*/ 	.word	0x00000bf0


	//   ....[6]....
        /*00b0*/ 	.word	0x00002430


	//   ....[7]....
        /*00b4*/ 	.word	0x000038a0


	//   ....[8]....
        /*00b8*/ 	.word	0x00003ab0


	//   ....[9]....
        /*00bc*/ 	.word	0x00003ae0


	//   ....[10]....
        /*00c0*/ 	.word	0x00004310


	//   ....[11]....
        /*00c4*/ 	.word	0x00004550


	//----- nvinfo : EIATTR_VRC_CTA_INIT_COUNT
	.align		4
.L_43:
        /*00c8*/ 	.byte	0x02, 0x4a
        /*00ca*/ 	.byte	0x80
	.zero		1


	//----- nvinfo : EIATTR_SYSCALL_OFFSETS
	.align		4
        /*00cc*/ 	.byte	0x04, 0x46
        /*00ce*/ 	.short	(.L_45 - .L_44)


	//   ....[0]....
.L_44:
        /*00d0*/ 	.word	0x000066c0


	//   ....[1]....
        /*00d4*/ 	.word	0x00006800


	//   ....[2]....
        /*00d8*/ 	.word	0x00006fe0


	//   ....[3]....
        /*00dc*/ 	.word	0x00007d80


	//----- nvinfo : EIATTR_MBARRIER_INSTR_OFFSETS
	.align		4
.L_45:
        /*00e0*/ 	.byte	0x04, 0x39
        /*00e2*/ 	.short	(.L_47 - .L_46)


	//   ....[0]....
.L_46:
        /*00e4*/ 	.word	0x00000600
        /*00e8*/ 	.word	0x000000ff
        /*00ec*/ 	.word	0x00000000
        /*00f0*/ 	.short	0x0100
        /*00f2*/ 	.byte	0x04
	.zero		1


	//   ....[1]....
        /*00f4*/ 	.word	0x00000610
        /*00f8*/ 	.word	0x000000ff
        /*00fc*/ 	.word	0x00000088
        /*0100*/ 	.short	0x0100
        /*0102*/ 	.byte	0x04
	.zero		1


	//   ....[2]....
        /*0104*/ 	.word	0x00000620
        /*0108*/ 	.word	0x000000ff
        /*010c*/ 	.word	0x00000008
        /*0110*/ 	.short	0x0100
        /*0112*/ 	.byte	0x04
	.zero		1


	//   ....[3]....
        /*0114*/ 	.word	0x00000630
        /*0118*/ 	.word	0x000000ff
        /*011c*/ 	.word	0x00000090
        /*0120*/ 	.short	0x0100
        /*0122*/ 	.byte	0x04
	.zero		1


	//   ....[4]....
        /*0124*/ 	.word	0x00000640
        /*0128*/ 	.word	0x000000ff
        /*012c*/ 	.word	0x00000010
        /*0130*/ 	.short	0x0100
        /*0132*/ 	.byte	0x04
	.zero		1


	//   ....[5]....
        /*0134*/ 	.word	0x00000650
        /*0138*/ 	.word	0x000000ff
        /*013c*/ 	.word	0x00000098
        /*0140*/ 	.short	0x0100
        /*0142*/ 	.byte	0x04
	.zero		1


	//   ....[6]....
        /*0144*/ 	.word	0x00000660
        /*0148*/ 	.word	0x000000ff
        /*014c*/ 	.word	0x00000018
        /*0150*/ 	.short	0x0100
        /*0152*/ 	.byte	0x04
	.zero		1


	//   ....[7]....
        /*0154*/ 	.word	0x00000670
        /*0158*/ 	.word	0x000000ff
        /*015c*/ 	.word	0x000000a0
        /*0160*/ 	.short	0x0100
        /*0162*/ 	.byte	0x04
	.zero		1


	//   ....[8]....
        /*0164*/ 	.word	0x00000680
        /*0168*/ 	.word	0x000000ff
        /*016c*/ 	.word	0x00000020
        /*0170*/ 	.short	0x0100
        /*0172*/ 	.byte	0x04
	.zero		1


	//   ....[9]....
        /*0174*/ 	.word	0x00000690
        /*0178*/ 	.word	0x000000ff
        /*017c*/ 	.word	0x000000a8
        /*0180*/ 	.short	0x0100
        /*0182*/ 	.byte	0x04
	.zero		1


	//   ....[10]....
        /*0184*/ 	.word	0x000006a0
        /*0188*/ 	.word	0x000000ff
        /*018c*/ 	.word	0x00000028
        /*0190*/ 	.short	0x0100
        /*0192*/ 	.byte	0x04
	.zero		1


	//   ....[11]....
        /*0194*/ 	.word	0x000006b0
        /*0198*/ 	.word	0x000000ff
        /*019c*/ 	.word	0x000000b0
        /*01a0*/ 	.short	0x0100
        /*01a2*/ 	.byte	0x04
	.zero		1


	//   ....[12]....
        /*01a4*/ 	.word	0x000006c0
        /*01a8*/ 	.word	0x000000ff
        /*01ac*/ 	.word	0x00000030
        /*01b0*/ 	.short	0x0100
        /*01b2*/ 	.byte	0x04
	.zero		1


	//   ....[13]....
        /*01b4*/ 	.word	0x000006d0
        /*01b8*/ 	.word	0x000000ff
        /*01bc*/ 	.word	0x000000b8
        /*01c0*/ 	.short	0x0100
        /*01c2*/ 	.byte	0x04
	.zero		1


	//   ....[14]....
        /*01c4*/ 	.word	0x000006e0
        /*01c8*/ 	.word	0x000000ff
        /*01cc*/ 	.word	0x00000038
        /*01d0*/ 	.short	0x0100
        /*01d2*/ 	.byte	0x04
	.zero		1


	//   ....[15]....
        /*01d4*/ 	.word	0x000006f0
        /*01d8*/ 	.word	0x000000ff
        /*01dc*/ 	.word	0x000000c0
        /*01e0*/ 	.short	0x0100
        /*01e2*/ 	.byte	0x04
	.zero		1


	//   ....[16]....
        /*01e4*/ 	.word	0x00000700
        /*01e8*/ 	.word	0x000000ff
        /*01ec*/ 	.word	0x00000040
        /*01f0*/ 	.short	0x0100
        /*01f2*/ 	.byte	0x04
	.zero		1


	//   ....[17]....
        /*01f4*/ 	.word	0x00000710
        /*01f8*/ 	.word	0x000000ff
        /*01fc*/ 	.word	0x000000c8
        /*0200*/ 	.short	0x0100
        /*0202*/ 	.byte	0x04
	.zero		1


	//   ....[18]....
        /*0204*/ 	.word	0x00000720
        /*0208*/ 	.word	0x000000ff
        /*020c*/ 	.word	0x00000048
        /*0210*/ 	.short	0x0100
        /*0212*/ 	.byte	0x04
	.zero		1


	//   ....[19]....
        /*0214*/ 	.word	0x00000730
        /*0218*/ 	.word	0x000000ff
        /*021c*/ 	.word	0x000000d0
        /*0220*/ 	.short	0x0100
        /*0222*/ 	.byte	0x04
	.zero		1


	//   ....[20]....
        /*0224*/ 	.word	0x00000740
        /*0228*/ 	.word	0x000000ff
        /*022c*/ 	.word	0x00000050
        /*0230*/ 	.short	0x0100
        /*0232*/ 	.byte	0x04
	.zero		1


	//   ....[21]....
        /*0234*/ 	.word	0x00000750
        /*0238*/ 	.word	0x000000ff
        /*023c*/ 	.word	0x000000d8
        /*0240*/ 	.short	0x0100
        /*0242*/ 	.byte	0x04
	.zero		1


	//   ....[22]....
        /*0244*/ 	.word	0x00000760
        /*0248*/ 	.word	0x000000ff
        /*024c*/ 	.word	0x00000058
        /*0250*/ 	.short	0x0100
        /*0252*/ 	.byte	0x04
	.zero		1


	//   ....[23]....
        /*0254*/ 	.word	0x00000770
        /*0258*/ 	.word	0x000000ff
        /*025c*/ 	.word	0x000000e0
        /*0260*/ 	.short	0x0100
        /*0262*/ 	.byte	0x04
	.zero		1


	//   ....[24]....
        /*0264*/ 	.word	0x00000780
        /*0268*/ 	.word	0x000000ff
        /*026c*/ 	.word	0x00000060
        /*0270*/ 	.short	0x0100
        /*0272*/ 	.byte	0x04
	.zero		1


	//   ....[25]....
        /*0274*/ 	.word	0x00000790
        /*0278*/ 	.word	0x000000ff
        /*027c*/ 	.word	0x000000e8
        /*0280*/ 	.short	0x0100
        /*0282*/ 	.byte	0x04
	.zero		1


	//   ....[26]....
        /*0284*/ 	.word	0x000007a0
        /*0288*/ 	.word	0x000000ff
        /*028c*/ 	.word	0x00000068
        /*0290*/ 	.short	0x0100
        /*0292*/ 	.byte	0x04
	.zero		1


	//   ....[27]....
        /*0294*/ 	.word	0x000007b0
        /*0298*/ 	.word	0x000000ff
        /*029c*/ 	.word	0x000000f0
        /*02a0*/ 	.short	0x0100
        /*02a2*/ 	.byte	0x04
	.zero		1


	//   ....[28]....
        /*02a4*/ 	.word	0x000007c0
        /*02a8*/ 	.word	0x000000ff
        /*02ac*/ 	.word	0x00000070
        /*02b0*/ 	.short	0x0100
        /*02b2*/ 	.byte	0x04
	.zero		1


	//   ....[29]....
        /*02b4*/ 	.word	0x000007d0
        /*02b8*/ 	.word	0x000000ff
        /*02bc*/ 	.word	0x000000f8
        /*02c0*/ 	.short	0x0100
        /*02c2*/ 	.byte	0x04
	.zero		1


	//   ....[30]....
        /*02c4*/ 	.word	0x000007e0
        /*02c8*/ 	.word	0x000000ff
        /*02cc*/ 	.word	0x00000078
        /*02d0*/ 	.short	0x0100
        /*02d2*/ 	.byte	0x04
	.zero		1


	//   ....[31]....
        /*02d4*/ 	.word	0x000007f0
        /*02d8*/ 	.word	0x000000ff
        /*02dc*/ 	.word	0x00000100
        /*02e0*/ 	.short	0x0100
        /*02e2*/ 	.byte	0x04
	.zero		1


	//   ....[32]....
        /*02e4*/ 	.word	0x00000800
        /*02e8*/ 	.word	0x000000ff
        /*02ec*/ 	.word	0x00000080
        /*02f0*/ 	.short	0x0100
        /*02f2*/ 	.byte	0x04
	.zero		1


	//   ....[33]....
        /*02f4*/ 	.word	0x00000810
        /*02f8*/ 	.word	0x000000ff
        /*02fc*/ 	.word	0x00000108
        /*0300*/ 	.short	0x0100
        /*0302*/ 	.byte	0x04
	.zero		1


	//   ....[34]....
        /*0304*/ 	.word	0x00000950
        /*0308*/ 	.word	0x000000ff
        /*030c*/ 	.word	0x00000110
        /*0310*/ 	.short	0x0100
        /*0312*/ 	.byte	0x04
	.zero		1


	//   ....[35]....
        /*0314*/ 	.word	0x00000960
        /*0318*/ 	.word	0x000000ff
        /*031c*/ 	.word	0x00000120
        /*0320*/ 	.short	0x0100
        /*0322*/ 	.byte	0x04
	.zero		1


	//   ....[36]....
        /*0324*/ 	.word	0x00000970
        /*0328*/ 	.word	0x000000ff
        /*032c*/ 	.word	0x00000118
        /*0330*/ 	.short	0x0100
        /*0332*/ 	.byte	0x04
	.zero		1


	//   ....[37]....
        /*0334*/ 	.word	0x00000980
        /*0338*/ 	.word	0x000000ff
        /*033c*/ 	.word	0x00000128
        /*0340*/ 	.short	0x0100
        /*0342*/ 	.byte	0x04
	.zero		1


	//   ....[38]....
        /*0344*/ 	.word	0x00000a70
        /*0348*/ 	.word	0x000000ff
        /*034c*/ 	.word	0x00000130
        /*0350*/ 	.short	0x0100
        /*0352*/ 	.byte	0x06
	.zero		1


	//   ....[39]....
        /*0354*/ 	.word	0x00000a80
        /*0358*/ 	.word	0x000000ff
        /*035c*/ 	.word	0x00000138
        /*0360*/ 	.short	0x0100
        /*0362*/ 	.byte	0x06
	.zero		1


	//   ....[40]....
        /*0364*/ 	.word	0x00000bc0
        /*0368*/ 	.word	0x000000ff
        /*036c*/ 	.word	0x00000140
        /*0370*/ 	.short	0x0100
        /*0372*/ 	.byte	0x06
	.zero		1


	//   ....[41]....
        /*0374*/ 	.word	0x00000bd0
        /*0378*/ 	.word	0x000000ff
        /*037c*/ 	.word	0x00000148
        /*0380*/ 	.short	0x0100
        /*0382*/ 	.byte	0x06
	.zero		1


	//   ....[42]....
        /*0384*/ 	.word	0x00000d20
        /*0388*/ 	.word	0x000000ff
        /*038c*/ 	.word	0x00000150
        /*0390*/ 	.short	0x0100
        /*0392*/ 	.byte	0x04
	.zero		1


	//   ....[43]....
        /*0394*/ 	.word	0x00000d30
        /*0398*/ 	.word	0x000000ff
        /*039c*/ 	.word	0x00000160
        /*03a0*/ 	.short	0x0100
        /*03a2*/ 	.byte	0x04
	.zero		1


	//   ....[44]....
        /*03a4*/ 	.word	0x00000d40
        /*03a8*/ 	.word	0x000000ff
        /*03ac*/ 	.word	0x00000158
        /*03b0*/ 	.short	0x0100
        /*03b2*/ 	.byte	0x04
	.zero		1


	//   ....[45]....
        /*03b4*/ 	.word	0x00000d50
        /*03b8*/ 	.word	0x000000ff
        /*03bc*/ 	.word	0x00000168
        /*03c0*/ 	.short	0x0100
        /*03c2*/ 	.byte	0x04
	.zero		1


	//   ....[46]....
        /*03c4*/ 	.word	0x00001900
        /*03c8*/ 	.word	0x000000ff
        /*03cc*/ 	.word	0x00000088
        /*03d0*/ 	.short	0x010a
        /*03d2*/ 	.byte	0x07
	.zero		1


	//   ....[47]....
        /*03d4*/ 	.word	0x00001c30
        /*03d8*/ 	.word	0x000000ff
        /*03dc*/ 	.word	0x00000088
        /*03e0*/ 	.short	0x010a
        /*03e2*/ 	.byte	0x29
	.zero		1


	//   ....[48]....
        /*03e4*/ 	.word	0x00001da0
        /*03e8*/ 	.word	0x000000ff
        /*03ec*/ 	.word	0x00000088
        /*03f0*/ 	.short	0x010a
        /*03f2*/ 	.byte	0x08
	.zero		1


	//   ....[49]....
        /*03f4*/ 	.word	0x00001f80
        /*03f8*/ 	.word	0x000000ff
        /*03fc*/ 	.word	0x00000138
        /*0400*/ 	.short	0x0101
        /*0402*/ 	.byte	0x17
	.zero		1


	//   ....[50]....
        /*0404*/ 	.word	0x00001fb0
        /*0408*/ 	.word	0x000000ff
        /*040c*/ 	.word	0x00000088
        /*0410*/ 	.short	0x010a
        /*0412*/ 	.byte	0x04
	.zero		1


	//   ....[51]....
        /*0414*/ 	.word	0x000020f0
        /*0418*/ 	.word	0x000000ff
        /*041c*/ 	.word	0x00000088
        /*0420*/ 	.short	0x010a
        /*0422*/ 	.byte	0x19
	.zero		1


	//   ....[52]....
        /*0424*/ 	.word	0x00002260
        /*0428*/ 	.word	0x000000ff
        /*042c*/ 	.word	0x00000088
        /*0430*/ 	.short	0x010a
        /*0432*/ 	.byte	0x08
	.zero		1


	//   ....[53]....
        /*0434*/ 	.word	0x00002440
        /*0438*/ 	.word	0x000000ff
        /*043c*/ 	.word	0x00000140
        /*0440*/ 	.short	0x010a
        /*0442*/ 	.byte	0x17
	.zero		1


	//   ....[54]....
        /*0444*/ 	.word	0x00002500
        /*0448*/ 	.word	0x000000ff
        /*044c*/ 	.word	0x00000000
        /*0450*/ 	.short	0x0101
        /*0452*/ 	.byte	0x04
	.zero		1


	//   ....[55]....
        /*0454*/ 	.word	0x00002af0
        /*0458*/ 	.word	0x000000ff
        /*045c*/ 	.word	0x00000000
        /*0460*/ 	.short	0x010a
        /*0462*/ 	.byte	0x04
	.zero		1


	//   ....[56]....
        /*0464*/ 	.word	0x00002b90
        /*0468*/ 	.word	0x000000ff
        /*046c*/ 	.word	0x00000000
        /*0470*/ 	.short	0x010a
        /*0472*/ 	.byte	0x05
	.zero		1


	//   ....[57]....
        /*0474*/ 	.word	0x00002c30
        /*0478*/ 	.word	0x000000ff
        /*047c*/ 	.word	0x00000000
        /*0480*/ 	.short	0x010a
        /*0482*/ 	.byte	0x05
	.zero		1


	//   ....[58]....
        /*0484*/ 	.word	0x00002cd0
        /*0488*/ 	.word	0x000000ff
        /*048c*/ 	.word	0x00000000
        /*0490*/ 	.short	0x010a
        /*0492*/ 	.byte	0x05
	.zero		1


	//   ....[59]....
        /*0494*/ 	.word	0x00002d70
        /*0498*/ 	.word	0x000000ff
        /*049c*/ 	.word	0x00000000
        /*04a0*/ 	.short	0x010a
        /*04a2*/ 	.byte	0x05
	.zero		1


	//   ....[60]....
        /*04a4*/ 	.word	0x00002e10
        /*04a8*/ 	.word	0x000000ff
        /*04ac*/ 	.word	0x00000000
        /*04b0*/ 	.short	0x010a
        /*04b2*/ 	.byte	0x05
	.zero		1


	//   ....[61]....
        /*04b4*/ 	.word	0x00002eb0
        /*04b8*/ 	.word	0x000000ff
        /*04bc*/ 	.word	0x00000000
        /*04c0*/ 	.short	0x010a
        /*04c2*/ 	.byte	0x05
	.zero		1


	//   ....[62]....
        /*04c4*/ 	.word	0x00002f50
        /*04c8*/ 	.word	0x000000ff
        /*04cc*/ 	.word	0x00000000
        /*04d0*/ 	.short	0x010a
        /*04d2*/ 	.byte	0x05
	.zero		1


	//   ....[63]....
        /*04d4*/ 	.word	0x00002ff0
        /*04d8*/ 	.word	0x000000ff
        /*04dc*/ 	.word	0x00000000
        /*04e0*/ 	.short	0x010a
        /*04e2*/ 	.byte	0x05
	.zero		1


	//   ....[64]....
        /*04e4*/ 	.word	0x00003090
        /*04e8*/ 	.word	0x000000ff
        /*04ec*/ 	.word	0x00000000
        /*04f0*/ 	.short	0x010a
        /*04f2*/ 	.byte	0x05
	.zero		1


	//   ....[65]....
        /*04f4*/ 	.word	0x00003130
        /*04f8*/ 	.word	0x000000ff
        /*04fc*/ 	.word	0x00000000
        /*0500*/ 	.short	0x010a
        /*0502*/ 	.byte	0x05
	.zero		1


	//   ....[66]....
        /*0504*/ 	.word	0x000031d0
        /*0508*/ 	.word	0x000000ff
        /*050c*/ 	.word	0x00000000
        /*0510*/ 	.short	0x010a
        /*0512*/ 	.byte	0x05
	.zero		1


	//   ....[67]....
        /*0514*/ 	.word	0x00003270
        /*0518*/ 	.word	0x000000ff
        /*051c*/ 	.word	0x00000000
        /*0520*/ 	.short	0x010a
        /*0522*/ 	.byte	0x05
	.zero		1


	//   ....[68]....
        /*0524*/ 	.word	0x00003310
        /*0528*/ 	.word	0x000000ff
        /*052c*/ 	.word	0x00000000
        /*0530*/ 	.short	0x010a
        /*0532*/ 	.byte	0x05
	.zero		1


	//   ....[69]....
        /*0534*/ 	.word	0x000033b0
        /*0538*/ 	.word	0x000000ff
        /*053c*/ 	.word	0x00000000
        /*0540*/ 	.short	0x010a
        /*0542*/ 	.byte	0x05
	.zero		1


	//   ....[70]....
        /*0544*/ 	.word	0x00003450
        /*0548*/ 	.word	0x000000ff
        /*054c*/ 	.word	0x00000000
        /*0550*/ 	.short	0x010a
        /*0552*/ 	.byte	0x05
	.zero		1


	//   ....[71]....
        /*0554*/ 	.word	0x00003500
        /*0558*/ 	.word	0x00000000
        /*055c*/ 	.word	0x00000000
        /*0560*/ 	.short	0x010a
        /*0562*/ 	.byte	0xff
	.zero		1


	//   ....[72]....
        /*0564*/ 	.word	0x00003650
        /*0568*/ 	.word	0x000000ff
        /*056c*/ 	.word	0x00000148
        /*0570*/ 	.short	0x010a
        /*0572*/ 	.byte	0x04
	.zero		1


	//   ....[73]....
        /*0574*/ 	.word	0x000036f0
        /*0578*/ 	.word	0x000000ff
        /*057c*/ 	.word	0x00000140
        /*0580*/ 	.short	0x010a
        /*0582*/ 	.byte	0x04
	.zero		1


	//   ....[74]....
        /*0584*/ 	.word	0x00003790
        /*0588*/ 	.word	0x000000ff
        /*058c*/ 	.word	0x00000000
        /*0590*/ 	.short	0x0101
        /*0592*/ 	.byte	0x05
	.zero		1


	//   ....[75]....
        /*0594*/ 	.word	0x000037d0
        /*0598*/ 	.word	0x000000ff
        /*059c*/ 	.word	0x00000148
        /*05a0*/ 	.short	0x0106
        /*05a2*/ 	.byte	0x04
	.zero		1


	//   ....[76]....
        /*05a4*/ 	.word	0x00003810
        /*05a8*/ 	.word	0x00000000
        /*05ac*/ 	.word	0x00000148
        /*05b0*/ 	.short	0x010a
        /*05b2*/ 	.byte	0xff
	.zero		1


	//   ....[77]....
        /*05b4*/ 	.word	0x00003d10
        /*05b8*/ 	.word	0x000000ff
        /*05bc*/ 	.word	0x00000140
        /*05c0*/ 	.short	0x010a
        /*05c2*/ 	.byte	0x13
	.zero		1


	//   ....[78]....
        /*05c4*/ 	.word	0x00003dc0
        /*05c8*/ 	.word	0x000000ff
        /*05cc*/ 	.word	0x00000000
        /*05d0*/ 	.short	0x0101
        /*05d2*/ 	.byte	0x1d
	.zero		1


	//   ....[79]....
        /*05d4*/ 	.word	0x00003dd0
        /*05d8*/ 	.word	0x000000ff
        /*05dc*/ 	.word	0x00000160
        /*05e0*/ 	.short	0x010a
        /*05e2*/ 	.byte	0x17
	.zero		1


	//   ....[80]....
        /*05e4*/ 	.word	0x00003e60
        /*05e8*/ 	.word	0x000000ff
        /*05ec*/ 	.word	0x00000000
        /*05f0*/ 	.short	0x010a
        /*05f2*/ 	.byte	0x04
	.zero		1


	//   ....[81]....
        /*05f4*/ 	.word	0x00003f00
        /*05f8*/ 	.word	0x000000ff
        /*05fc*/ 	.word	0x00000000
        /*0600*/ 	.short	0x010a
        /*0602*/ 	.byte	0x0f
	.zero		1


	//   ....[82]....
        /*0604*/ 	.word	0x00004040
        /*0608*/ 	.word	0x000000ff
        /*060c*/ 	.word	0x00000000
        /*0610*/ 	.short	0x010a
        /*0612*/ 	.byte	0x04
	.zero		1


	//   ....[83]....
        /*0614*/ 	.word	0x00004260
        /*0618*/ 	.word	0x000000ff
        /*061c*/ 	.word	0x00000000
        /*0620*/ 	.short	0x010a
        /*0622*/ 	.byte	0x04
	.zero		1


	//   ....[84]....
        /*0624*/ 	.word	0x000042f0
        /*0628*/ 	.word	0x000000ff
        /*062c*/ 	.word	0x00000000
        /*0630*/ 	.short	0x010a
        /*0632*/ 	.byte	0x04
	.zero		1


	//   ....[85]....
        /*0634*/ 	.word	0x000049a0
        /*0638*/ 	.word	0x000000ff
        /*063c*/ 	.word	0x00000140
        /*0640*/ 	.short	0x010a
        /*0642*/ 	.byte	0x19
	.zero		1


	//   ....[86]....
        /*0644*/ 	.word	0x00004a40
        /*0648*/ 	.word	0x000000ff
        /*064c*/ 	.word	0x00000000
        /*0650*/ 	.short	0x0101
        /*0652*/ 	.byte	0x2d
	.zero		1


	//   ....[87]....
        /*0654*/ 	.word	0x00004f70
        /*0658*/ 	.word	0x000000ff
        /*065c*/ 	.word	0x00000138
        /*0660*/ 	.short	0x010a
        /*0662*/ 	.byte	0x19
	.zero		1


	//   ....[88]....
        /*0664*/ 	.word	0x00005430
        /*0668*/ 	.word	0x000000ff
        /*066c*/ 	.word	0x00000120
        /*0670*/ 	.short	0x010a
        /*0672*/ 	.byte	0x19
	.zero		1


	//   ....[89]....
        /*0674*/ 	.word	0x000055a0
        /*0678*/ 	.word	0x000000ff
        /*067c*/ 	.word	0x00000110
        /*0680*/ 	.short	0x010b
        /*0682*/ 	.byte	0x19
	.zero		1


	//   ....[90]....
        /*0684*/ 	.word	0x000055b0
        /*0688*/ 	.word	0x000000ff
        /*068c*/ 	.word	0x00000000
        /*0690*/ 	.short	0x0101
        /*0692*/ 	.byte	0x30
	.zero		1


	//   ....[91]....
        /*0694*/ 	.word	0x000055c0
        /*0698*/ 	.word	0x000000ff
        /*069c*/ 	.word	0x00000128
        /*06a0*/ 	.short	0x010a
        /*06a2*/ 	.byte	0x19
	.zero		1


	//   ....[92]....
        /*06a4*/ 	.word	0x00005770
        /*06a8*/ 	.word	0x000000ff
        /*06ac*/ 	.word	0x00000118
        /*06b0*/ 	.short	0x010b
        /*06b2*/ 	.byte	0x19
	.zero		1


	//   ....[93]....
        /*06b4*/ 	.word	0x00005780
        /*06b8*/ 	.word	0x000000ff
        /*06bc*/ 	.word	0x00000000
        /*06c0*/ 	.short	0x0101
        /*06c2*/ 	.byte	0x2f
	.zero		1


	//   ....[94]....
        /*06c4*/ 	.word	0x000057b0
        /*06c8*/ 	.word	0x000000ff
        /*06cc*/ 	.word	0x00000120
        /*06d0*/ 	.short	0x010a
        /*06d2*/ 	.byte	0x19
	.zero		1


	//   ....[95]....
        /*06d4*/ 	.word	0x000057f0
        /*06d8*/ 	.word	0x00000000
        /*06dc*/ 	.word	0x00000128
        /*06e0*/ 	.short	0x010a
        /*06e2*/ 	.byte	0xff
	.zero		1


	//   ....[96]....
        /*06e4*/ 	.word	0x00005b60
        /*06e8*/ 	.word	0x000000ff
        /*06ec*/ 	.word	0x00000140
        /*06f0*/ 	.short	0x010a
        /*06f2*/ 	.byte	0x30
	.zero		1


	//   ....[97]....
        /*06f4*/ 	.word	0x00005c30
        /*06f8*/ 	.word	0x000000ff
        /*06fc*/ 	.word	0x00000000
        /*0700*/ 	.short	0x0101
        /*0702*/ 	.byte	0x04
	.zero		1


	//   ....[98]....
        /*0704*/ 	.word	0x00006bf0
        /*0708*/ 	.word	0x00000000
        /*070c*/ 	.word	0x00000110
        /*0710*/ 	.short	0x010a
        /*0712*/ 	.byte	0xff
	.zero		1


	//   ....[99]....
        /*0714*/ 	.word	0x00006c30
        /*0718*/ 	.word	0x00000069
        /*071c*/ 	.word	0x00000150
        /*0720*/ 	.short	0x010a
        /*0722*/ 	.byte	0xff
	.zero		1


	//   ....[100]....
        /*0724*/ 	.word	0x00006d20
        /*0728*/ 	.word	0x00000000
        /*072c*/ 	.word	0x00000110
        /*0730*/ 	.short	0x010a
        /*0732*/ 	.byte	0xff
	.zero		1


	//   ....[101]....
        /*0734*/ 	.word	0x00006e50
        /*0738*/ 	.word	0x00000002
        /*073c*/ 	.word	0x00000000
        /*0740*/ 	.short	0x0101
        /*0742*/ 	.byte	0xff
	.zero		1


	//   ....[102]....
        /*0744*/ 	.word	0x00006eb0
        /*0748*/ 	.word	0x00000069
        /*074c*/ 	.word	0x00000150
        /*0750*/ 	.short	0x010a
        /*0752*/ 	.byte	0xff
	.zero		1


	//   ....[103]....
        /*0754*/ 	.word	0x00007a20
        /*0758*/ 	.word	0x00000071
        /*075c*/ 	.word	0x00000110
        /*0760*/ 	.short	0x010a
        /*0762*/ 	.byte	0xff
	.zero		1


	//   ....[104]....
        /*0764*/ 	.word	0x00007af0
        /*0768*/ 	.word	0x00000071
        /*076c*/ 	.word	0x00000110
        /*0770*/ 	.short	0x010a
        /*0772*/ 	.byte	0xff
	.zero		1


	//   ....[105]....
        /*0774*/ 	.word	0x00007c00
        /*0778*/ 	.word	0x00000000
        /*077c*/ 	.word	0x00000000
        /*0780*/ 	.short	0x0101
        /*0782*/ 	.byte	0xff
	.zero		1


	//   ....[106]....
        /*0784*/ 	.word	0x00008090
        /*0788*/ 	.word	0x000000ff
        /*078c*/ 	.word	0x00000000
        /*0790*/ 	.short	0x0101
        /*0792*/ 	.byte	0x04
	.zero		1


	//   ....[107]....
        /*0794*/ 	.word	0x00008880
        /*0798*/ 	.word	0x00000000
        /*079c*/ 	.word	0x00000088
        /*07a0*/ 	.short	0x010a
        /*07a2*/ 	.byte	0xff
	.zero		1


	//   ....[108]....
        /*07a4*/ 	.word	0x000088e0
        /*07a8*/ 	.word	0x00000000
        /*07ac*/ 	.word	0x00000088
        /*07b0*/ 	.short	0x010a
        /*07b2*/ 	.byte	0xff
	.zero		1


	//   ....[109]....
        /*07b4*/ 	.word	0x00008940
        /*07b8*/ 	.word	0x00000000
        /*07bc*/ 	.word	0x00000140
        /*07c0*/ 	.short	0x010a
        /*07c2*/ 	.byte	0xff
	.zero		1


	//   ....[110]....
        /*07c4*/ 	.word	0x000089a0
        /*07c8*/ 	.word	0x00000000
        /*07cc*/ 	.word	0x00000000
        /*07d0*/ 	.short	0x010a
        /*07d2*/ 	.byte	0xff
	.zero		1


	//   ....[111]....
        /*07d4*/ 	.word	0x00008a00
        /*07d8*/ 	.word	0x00000000
        /*07dc*/ 	.word	0x00000000
        /*07e0*/ 	.short	0x010a
        /*07e2*/ 	.byte	0xff
	.zero		1


	//   ....[112]....
        /*07e4*/ 	.word	0x00008a60
        /*07e8*/ 	.word	0x00000000
        /*07ec*/ 	.word	0x00000000
        /*07f0*/ 	.short	0x010a
        /*07f2*/ 	.byte	0xff
	.zero		1


	//   ....[113]....
        /*07f4*/ 	.word	0x00008ac0
        /*07f8*/ 	.word	0x00000000
        /*07fc*/ 	.word	0x00000000
        /*0800*/ 	.short	0x010a
        /*0802*/ 	.byte	0xff
	.zero		1


	//   ....[114]....
        /*0804*/ 	.word	0x00008b20
        /*0808*/ 	.word	0x00000000
        /*080c*/ 	.word	0x00000000
        /*0810*/ 	.short	0x010a
        /*0812*/ 	.byte	0xff
	.zero		1


	//   ....[115]....
        /*0814*/ 	.word	0x00008b80
        /*0818*/ 	.word	0x00000000
        /*081c*/ 	.word	0x00000000
        /*0820*/ 	.short	0x010a
        /*0822*/ 	.byte	0xff
	.zero		1


	//   ....[116]....
        /*0824*/ 	.word	0x00008be0
        /*0828*/ 	.word	0x00000000
        /*082c*/ 	.word	0x00000000
        /*0830*/ 	.short	0x010a
        /*0832*/ 	.byte	0xff
	.zero		1


	//   ....[117]....
        /*0834*/ 	.word	0x00008c40
        /*0838*/ 	.word	0x00000000
        /*083c*/ 	.word	0x00000000
        /*0840*/ 	.short	0x010a
        /*0842*/ 	.byte	0xff
	.zero		1


	//   ....[118]....
        /*0844*/ 	.word	0x00008ca0
        /*0848*/ 	.word	0x00000000
        /*084c*/ 	.word	0x00000000
        /*0850*/ 	.short	0x010a
        /*0852*/ 	.byte	0xff
	.zero		1


	//   ....[119]....
        /*0854*/ 	.word	0x00008d00
        /*0858*/ 	.word	0x00000000
        /*085c*/ 	.word	0x00000000
        /*0860*/ 	.short	0x010a
        /*0862*/ 	.byte	0xff
	.zero		1


	//   ....[120]....
        /*0864*/ 	.word	0x00008d60
        /*0868*/ 	.word	0x00000000
        /*086c*/ 	.word	0x00000000
        /*0870*/ 	.short	0x010a
        /*0872*/ 	.byte	0xff
	.zero		1


	//   ....[121]....
        /*0874*/ 	.word	0x00008dc0
        /*0878*/ 	.word	0x00000000
        /*087c*/ 	.word	0x00000000
        /*0880*/ 	.short	0x010a
        /*0882*/ 	.byte	0xff
	.zero		1


	//   ....[122]....
        /*0884*/ 	.word	0x00008e20
        /*0888*/ 	.word	0x00000000
        /*088c*/ 	.word	0x00000000
        /*0890*/ 	.short	0x010a
        /*0892*/ 	.byte	0xff
	.zero		1


	//   ....[123]....
        /*0894*/ 	.word	0x00008e80
        /*0898*/ 	.word	0x00000000
        /*089c*/ 	.word	0x00000000
        /*08a0*/ 	.short	0x010a
        /*08a2*/ 	.byte	0xff
	.zero		1


	//   ....[124]....
        /*08a4*/ 	.word	0x00008ee0
        /*08a8*/ 	.word	0x00000000
        /*08ac*/ 	.word	0x00000000
        /*08b0*/ 	.short	0x010a
        /*08b2*/ 	.byte	0xff
	.zero		1


	//   ....[125]....
        /*08b4*/ 	.word	0x00008f40
        /*08b8*/ 	.word	0x00000000
        /*08bc*/ 	.word	0x00000000
        /*08c0*/ 	.short	0x010a
        /*08c2*/ 	.byte	0xff
	.zero		1


	//   ....[126]....
        /*08c4*/ 	.word	0x00008fa0
        /*08c8*/ 	.word	0x00000004
        /*08cc*/ 	.word	0x00000148
        /*08d0*/ 	.short	0x010a
        /*08d2*/ 	.byte	0xff
	.zero		1


	//   ....[127]....
        /*08d4*/ 	.word	0x00009000
        /*08d8*/ 	.word	0x00000004
        /*08dc*/ 	.word	0x00000140
        /*08e0*/ 	.short	0x010a
        /*08e2*/ 	.byte	0xff
	.zero		1


	//   ....[128]....
        /*08e4*/ 	.word	0x00009060
        /*08e8*/ 	.word	0x00000000
        /*08ec*/ 	.word	0x00000140
        /*08f0*/ 	.short	0x010a
        /*08f2*/ 	.byte	0xff
	.zero		1


	//   ....[129]....
        /*08f4*/ 	.word	0x000090c0
        /*08f8*/ 	.word	0x00000005
        /*08fc*/ 	.word	0x00000160
        /*0900*/ 	.short	0x010a
        /*0902*/ 	.byte	0xff
	.zero		1


	//   ....[130]....
        /*0904*/ 	.word	0x00009120
        /*0908*/ 	.word	0x00000000
        /*090c*/ 	.word	0x00000000
        /*0910*/ 	.short	0x010a
        /*0912*/ 	.byte	0xff
	.zero		1


	//   ....[131]....
        /*0914*/ 	.word	0x00009180
        /*0918*/ 	.word	0x00000000
        /*091c*/ 	.word	0x00000000
        /*0920*/ 	.short	0x010a
        /*0922*/ 	.byte	0xff
	.zero		1


	//   ....[132]....
        /*0924*/ 	.word	0x000091e0
        /*0928*/ 	.word	0x00000000
        /*092c*/ 	.word	0x00000000
        /*0930*/ 	.short	0x010a
        /*0932*/ 	.byte	0xff
	.zero		1


	//   ....[133]....
        /*0934*/ 	.word	0x00009240
        /*0938*/ 	.word	0x00000000
        /*093c*/ 	.word	0x00000140
        /*0940*/ 	.short	0x010a
        /*0942*/ 	.byte	0xff
	.zero		1


	//   ....[134]....
        /*0944*/ 	.word	0x000092a0
        /*0948*/ 	.word	0x00000003
        /*094c*/ 	.word	0x00000138
        /*0950*/ 	.short	0x010a
        /*0952*/ 	.byte	0xff
	.zero		1


	//   ....[135]....
        /*0954*/ 	.word	0x00009300
        /*0958*/ 	.word	0x00000000
        /*095c*/ 	.word	0x00000120
        /*0960*/ 	.short	0x010a
        /*0962*/ 	.byte	0xff
	.zero		1


	//   ....[136]....
        /*0964*/ 	.word	0x00009360
        /*0968*/ 	.word	0x00000000
        /*096c*/ 	.word	0x00000128
        /*0970*/ 	.short	0x010a
        /*0972*/ 	.byte	0xff
	.zero		1


	//   ....[137]....
        /*0974*/ 	.word	0x000093c0
        /*0978*/ 	.word	0x00000000
        /*097c*/ 	.word	0x00000120
        /*0980*/ 	.short	0x010a
        /*0982*/ 	.byte	0xff
	.zero		1


	//   ....[138]....
        /*0984*/ 	.word	0x00009420
        /*0988*/ 	.word	0x00000000
        /*098c*/ 	.word	0x00000140
        /*0990*/ 	.short	0x010a
        /*0992*/ 	.byte	0xff
	.zero		1


	//   ....[139]....
        /*0994*/ 	.word	0x00009470
        /*0998*/ 	.word	0x00000000
        /*099c*/ 	.word	0x00000110
        /*09a0*/ 	.short	0x010a
        /*09a2*/ 	.byte	0xff
	.zero		1


	//   ....[140]....
        /*09a4*/ 	.word	0x000094c0
        /*09a8*/ 	.word	0x00000069
        /*09ac*/ 	.word	0x00000150
        /*09b0*/ 	.short	0x010a
        /*09b2*/ 	.byte	0xff
	.zero		1


	//   ....[141]....
        /*09b4*/ 	.word	0x00009510
        /*09b8*/ 	.word	0x00000071
        /*09bc*/ 	.word	0x00000110
        /*09c0*/ 	.short	0x010a
        /*09c2*/ 	.byte	0xff
	.zero		1


	//----- nvinfo : EIATTR_NUM_MBARRIERS
	.align		4
.L_47:
        /*09c4*/ 	.byte	0x03, 0x38
        /*09c6*/ 	.short	0x002e


	//----- nvinfo : EIATTR_EXIT_INSTR_OFFSETS
	.align		4
        /*09c8*/ 	.byte	0x04, 0x1c
        /*09ca*/ 	.short	(.L_49 - .L_48)


	//   ....[0]....
.L_48:
        /*09cc*/ 	.word	0x00003530


	//   ....[1]....
        /*09d0*/ 	.word	0x000037e0


	//   ....[2]....
        /*09d4*/ 	.word	0x00003840


	//   ....[3]....
        /*09d8*/ 	.word	0x00004560


	//   ....[4]....
        /*09dc*/ 	.word	0x00005820


	//   ....[5]....
        /*09e0*/ 	.word	0x00005860


	//   ....[6]....
        /*09e4*/ 	.word	0x00008860


	//----- nvinfo : EIATTR_MAX_THREADS
	.align		4
.L_49:
        /*09e8*/ 	.byte	0x04, 0x05
        /*09ea*/ 	.short	(.L_51 - .L_50)
.L_50:
        /*09ec*/ 	.word	0x00000100
        /*09f0*/ 	.word	0x00000001
        /*09f4*/ 	.word	0x00000001


	//----- nvinfo : EIATTR_CRS_STACK_SIZE
	.align		4
.L_51:
        /*09f8*/ 	.byte	0x04, 0x1e
        /*09fa*/ 	.short	(.L_53 - .L_52)
.L_52:
        /*09fc*/ 	.word	0x00000000


	//----- nvinfo : EIATTR_CBANK_PARAM_SIZE
	.align		4
.L_53:
        /*0a00*/ 	.byte	0x03, 0x19
        /*0a02*/ 	.short	0x0800


	//----- nvinfo : EIATTR_PARAM_CBANK
	.align		4
        /*0a04*/ 	.byte	0x04, 0x0a
        /*0a06*/ 	.short	(.L_55 - .L_54)
	.align		4
.L_54:
        /*0a08*/ 	.word	index@(.nv.constant0._ZN7cutlass13device_kernelINS_4conv6kernel13ConvUniversalINS1_16ConvProblemShapeILNS1_8OperatorE2ELi2EEENS1_10collective14CollectiveConvINS1_47MainloopSm100TmaUmmaWarpSpecializedImplicitGemmILS5_2ELi17ELi2ELi1ELi2EN4cute5tupleIJNSA_1CILi1EEESD_SD_EEEEENSB_IJNSC_ILi64EEENSB_IJNSC_ILi128EEEEEENSB_IJSG_EEEEEENS_12float_e4m3_tESL_NSA_8TiledMMAINSA_8MMA_AtomIJNSA_10MMA_TraitsINSA_19SM100_MMA_F8F6F4_SSEJSL_SL_fSG_SH_NSA_17integral_constantINSA_4UMMA5MajorELSS_1EEEST_NSQ_INSR_7ScaleInELSU_0EEESV_EEEEEENSA_6LayoutISE_NSB_IJNSC_ILi0EEESZ_SZ_EEEEENSB_IJNSA_10UnderscoreES12_S12_EEEEENS7_6detail27Sm100ImplicitGemmTileTraitsINSA_13SM90_TMA_LOADENSA_14ComposedLayoutINSA_7SwizzleILi2ELi4ELi3EEENSA_18smem_ptr_flag_bitsILi8EEENSY_INSB_IJSG_NSC_ILi8EEEEEENSB_IJSD_SG_EEEEEEEvEENS16_INSA_20SM90_TMA_LOAD_IM2COLENS18_INS19_ILi3ELi4ELi3EEES1C_NSY_INSB_IJSH_S1D_EEENSB_IJSD_SH_EEEEEEEvEEEENS_8epilogue10collective18CollectiveEpilogueINS1R_23Sm100TmaWarpSpecializedILi2ELi2ELi32ELb0ELb0EEEJSK_NSB_IJNSY_ISG_SD_EES1W_EEESL_NSB_IJlNSB_IJSD_llEEESZ_EEESL_S1Z_NS1R_6fusion15FusionCallbacksIS1V_NS20_17LinearCombinationISL_fSL_fLNS_15FloatRoundStyleE2EEESK_S1X_JEEENSA_5SM1004TMEM4LOAD26SM100_TMEM_LOAD_16dp32b32xES17_NS18_IS1A_S1C_NSY_INSB_IJS1D_SG_EEENSB_IJSG_SD_EEEEEEENSA_39AutoVectorizingCopyWithAssumedAlignmentILi128EEENSA_14SM90_TMA_STOREES2D_S2F_S2F_EEEvvEEEEvNT_6ParamsE)
        /*0a0c*/ 	.short	0x0380
        /*0a0e*/ 	.short	0x0800


	//----- nvinfo : EIATTR_SW_WAR
	.align		4
.L_55:
        /*0a10*/ 	.byte	0x04, 0x36
        /*0a12*/ 	.short	(.L_57 - .L_56)
.L_56:
        /*0a14*/ 	.word	0x00000008
.L_57:


//--------------------- .nv.callgraph             --------------------------
	.section	.nv.callgraph,"",@"SHT_CUDA_CALLGRAPH"
	.align	4
	.sectionentsize	8
	.align		4
        /*0000*/ 	.word	0x00000000
	.align		4
        /*0004*/ 	.word	0xffffffff
	.align		4
        /*0008*/ 	.word	index@(_ZN7cutlass13device_kernelINS_4conv6kernel13ConvUniversalINS1_16ConvProblemShapeILNS1_8OperatorE2ELi2EEENS1_10collective14CollectiveConvINS1_47MainloopSm100TmaUmmaWarpSpecializedImplicitGemmILS5_2ELi17ELi2ELi1ELi2EN4cute5tupleIJNSA_1CILi1EEESD_SD_EEEEENSB_IJNSC_ILi64EEENSB_IJNSC_ILi128EEEEEENSB_IJSG_EEEEEENS_12float_e4m3_tESL_NSA_8TiledMMAINSA_8MMA_AtomIJNSA_10MMA_TraitsINSA_19SM100_MMA_F8F6F4_SSEJSL_SL_fSG_SH_NSA_17integral_constantINSA_4UMMA5MajorELSS_1EEEST_NSQ_INSR_7ScaleInELSU_0EEESV_EEEEEENSA_6LayoutISE_NSB_IJNSC_ILi0EEESZ_SZ_EEEEENSB_IJNSA_10UnderscoreES12_S12_EEEEENS7_6detail27Sm100ImplicitGemmTileTraitsINSA_13SM90_TMA_LOADENSA_14ComposedLayoutINSA_7SwizzleILi2ELi4ELi3EEENSA_18smem_ptr_flag_bitsILi8EEENSY_INSB_IJSG_NSC_ILi8EEEEEENSB_IJSD_SG_EEEEEEEvEENS16_INSA_20SM90_TMA_LOAD_IM2COLENS18_INS19_ILi3ELi4ELi3EEES1C_NSY_INSB_IJSH_S1D_EEENSB_IJSD_SH_EEEEEEEvEEEENS_8epilogue10collective18CollectiveEpilogueINS1R_23Sm100TmaWarpSpecializedILi2ELi2ELi32ELb0ELb0EEEJSK_NSB_IJNSY_ISG_SD_EES1W_EEESL_NSB_IJlNSB_IJSD_llEEESZ_EEESL_S1Z_NS1R_6fusion15FusionCallbacksIS1V_NS20_17LinearCombinationISL_fSL_fLNS_15FloatRoundStyleE2EEESK_S1X_JEEENSA_5SM1004TMEM4LOAD26SM100_TMEM_LOAD_16dp32b32xES17_NS18_IS1A_S1C_NSY_INSB_IJS1D_SG_EEENSB_IJSG_SD_EEEEEEENSA_39AutoVectorizingCopyWithAssumedAlignmentILi128EEENSA_14SM90_TMA_STOREES2D_S2F_S2F_EEEvvEEEEvNT_6ParamsE)
	.align		4
        /*000c*/ 	.word	index@(__assertfail)
	.align		4
        /*0010*/ 	.word	0x00000000
	.align		4
        /*0014*/ 	.word	0xfffffffe
	.align		4
        /*0018*/ 	.word	0x00000000
	.align		4
        /*001c*/ 	.word	0xfffffffd
	.align		4
        /*0020*/ 	.word	0x00000000
	.align		4
        /*0024*/ 	.word	0xfffffffc


//--------------------- .nv.constant4             --------------------------
	.section	.nv.constant4,"a",@progbits
	.align	8
	.align		8
.nv.constant4:
        /*0000*/ 	.dword	__assertfail
	.align		8
        /*0008*/ 	.dword	__unnamed_1
	.align		8
        /*0010*/ 	.dword	__unnamed_2
	.align		8
        /*0018*/ 	.dword	_ZN39_INTERNAL_ee04117f_4_k_cu_8e2b96ac_39844cuda3std3__45__cpo5beginE
	.align		8
        /*0020*/ 	.dword	_ZN39_INTERNAL_ee04117f_4_k_cu_8e2b96ac_39844cuda3std3__45__cpo3endE
	.align		8
        /*0028*/ 	.dword	_ZN39_INTERNAL_ee04117f_4_k_cu_8e2b96ac_39844cuda3std3__45__cpo6cbeginE
	.align		8
        /*0030*/ 	.dword	_ZN39_INTERNAL_ee04117f_4_k_cu_8e2b96ac_39844cuda3std3__45__cpo4cendE
	.align		8
        /*0038*/ 	.dword	_ZN39_INTERNAL_ee04117f_4_k_cu_8e2b96ac_39844cuda3std3__441_GLOBAL__N__ee04117f_4_k_cu_8e2b96ac_39846ignoreE
	.align		8
        /*0040*/ 	.dword	_ZN39_INTERNAL_ee04117f_4_k_cu_8e2b96ac_39844cuda3std3__419piecewise_constructE
	.align		8
        /*0048*/ 	.dword	_ZN39_INTERNAL_ee04117f_4_k_cu_8e2b96ac_39844cuda3std3__48in_placeE
	.align		8
        /*0050*/ 	.dword	_ZN39_INTERNAL_ee04117f_4_k_cu_8e2b96ac_39844cuda3std6ranges3__45__cpo4swapE
	.align		8
        /*0058*/ 	.dword	_ZN39_INTERNAL_ee04117f_4_k_cu_8e2b96ac_39844cuda3std6ranges3__45__cpo9iter_moveE
	.align		8
        /*0060*/ 	.dword	_ZN39_INTERNAL_ee04117f_4_k_cu_8e2b96ac_39844cute7productE
	.align		8
        /*0068*/ 	.dword	_ZN39_INTERNAL_ee04117f_4_k_cu_8e2b96ac_39844cute1_E
	.align		8
        /*0070*/ 	.dword	$str$27
	.align		8
        /*0078*/ 	.dword	$str$28
	.align		8
        /*0080*/ 	.dword	$str$29
	.align		8
        /*0088*/ 	.dword	$str$30


//--------------------- .text._ZN7cutlass13device_kernelINS_4conv6kernel13ConvUniversalINS1_16ConvProblemShapeILNS1_8OperatorE2ELi2EEENS1_10collective14CollectiveConvINS1_47MainloopSm100TmaUmmaWarpSpecializedImplicitGemmILS5_2ELi17ELi2ELi1ELi2EN4cute5tupleIJNSA_1CILi1EEESD_SD_EEEEENSB_IJNSC_ILi64EEENSB_IJNSC_ILi128EEEEEENSB_IJSG_EEEEEENS_12float_e4m3_tESL_NSA_8TiledMMAINSA_8MMA_AtomIJNSA_10MMA_TraitsINSA_19SM100_MMA_F8F6F4_SSEJSL_SL_fSG_SH_NSA_17integral_constantINSA_4UMMA5MajorELSS_1EEEST_NSQ_INSR_7ScaleInELSU_0EEESV_EEEEEENSA_6LayoutISE_NSB_IJNSC_ILi0EEESZ_SZ_EEEEENSB_IJNSA_10UnderscoreES12_S12_EEEEENS7_6detail27Sm100ImplicitGemmTileTraitsINSA_13SM90_TMA_LOADENSA_14ComposedLayoutINSA_7SwizzleILi2ELi4ELi3EEENSA_18smem_ptr_flag_bitsILi8EEENSY_INSB_IJSG_NSC_ILi8EEEEEENSB_IJSD_SG_EEEEEEEvEENS16_INSA_20SM90_TMA_LOAD_IM2COLENS18_INS19_ILi3ELi4ELi3EEES1C_NSY_INSB_IJSH_S1D_EEENSB_IJSD_SH_EEEEEEEvEEEENS_8epilogue10collective18CollectiveEpilogueINS1R_23Sm100TmaWarpSpecializedILi2ELi2ELi32ELb0ELb0EEEJSK_NSB_IJNSY_ISG_SD_EES1W_EEESL_NSB_IJlNSB_IJSD_llEEESZ_EEESL_S1Z_NS1R_6fusion15FusionCallbacksIS1V_NS20_17LinearCombinationISL_fSL_fLNS_15FloatRoundStyleE2EEESK_S1X_JEEENSA_5SM1004TMEM4LOAD26SM100_TMEM_LOAD_16dp32b32xES17_NS18_IS1A_S1C_NSY_INSB_IJS1D_SG_EEENSB_IJSG_SD_EEEEEEENSA_39AutoVectorizingCopyWithAssumedAlignmentILi128EEENSA_14SM90_TMA_STOREES2D_S2F_S2F_EEEvvEEEEvNT_6ParamsE --------------------------
	.section	.text._ZN7cutlass13device_kernelINS_4conv6kernel13ConvUniversalINS1_16ConvProblemShapeILNS1_8OperatorE2ELi2EEENS1_10collective14CollectiveConvINS1_47MainloopSm100TmaUmmaWarpSpecializedImplicitGemmILS5_2ELi17ELi2ELi1ELi2EN4cute5tupleIJNSA_1CILi1EEESD_SD_EEEEENSB_IJNSC_ILi64EEENSB_IJNSC_ILi128EEEEEENSB_IJSG_EEEEEENS_12float_e4m3_tESL_NSA_8TiledMMAINSA_8MMA_AtomIJNSA_10MMA_TraitsINSA_19SM100_MMA_F8F6F4_SSEJSL_SL_fSG_SH_NSA_17integral_constantINSA_4UMMA5MajorELSS_1EEEST_NSQ_INSR_7ScaleInELSU_0EEESV_EEEEEENSA_6LayoutISE_NSB_IJNSC_ILi0EEESZ_SZ_EEEEENSB_IJNSA_10UnderscoreES12_S12_EEEEENS7_6detail27Sm100ImplicitGemmTileTraitsINSA_13SM90_TMA_LOADENSA_14ComposedLayoutINSA_7SwizzleILi2ELi4ELi3EEENSA_18smem_ptr_flag_bitsILi8EEENSY_INSB_IJSG_NSC_ILi8EEEEEENSB_IJSD_SG_EEEEEEEvEENS16_INSA_20SM90_TMA_LOAD_IM2COLENS18_INS19_ILi3ELi4ELi3EEES1C_NSY_INSB_IJSH_S1D_EEENSB_IJSD_SH_EEEEEEEvEEEENS_8epilogue10collective18CollectiveEpilogueINS1R_23Sm100TmaWarpSpecializedILi2ELi2ELi32ELb0ELb0EEEJSK_NSB_IJNSY_ISG_SD_EES1W_EEESL_NSB_IJlNSB_IJSD_llEEESZ_EEESL_S1Z_NS1R_6fusion15FusionCallbacksIS1V_NS20_17LinearCombinationISL_fSL_fLNS_15FloatRoundStyleE2EEESK_S1X_JEEENSA_5SM1004TMEM4LOAD26SM100_TMEM_LOAD_16dp32b32xES17_NS18_IS1A_S1C_NSY_INSB_IJS1D_SG_EEENSB_IJSG_SD_EEEEEEENSA_39AutoVectorizingCopyWithAssumedAlignmentILi128EEENSA_14SM90_TMA_STOREES2D_S2F_S2F_EEEvvEEEEvNT_6ParamsE,"ax",@progbits
	.align	128
.text._ZN7cutlass13device_kernelINS_4conv6kernel13ConvUniversalINS1_16ConvProblemShapeILNS1_8OperatorE2ELi2EEENS1_10collective14CollectiveConvINS1_47MainloopSm100TmaUmmaWarpSpecializedImplicitGemmILS5_2ELi17ELi2ELi1ELi2EN4cute5tupleIJNSA_1CILi1EEESD_SD_EEEEENSB_IJNSC_ILi64EEENSB_IJNSC_ILi128EEEEEENSB_IJSG_EEEEEENS_12float_e4m3_tESL_NSA_8TiledMMAINSA_8MMA_AtomIJNSA_10MMA_TraitsINSA_19SM100_MMA_F8F6F4_SSEJSL_SL_fSG_SH_NSA_17integral_constantINSA_4UMMA5MajorELSS_1EEEST_NSQ_INSR_7ScaleInELSU_0EEESV_EEEEEENSA_6LayoutISE_NSB_IJNSC_ILi0EEESZ_SZ_EEEEENSB_IJNSA_10UnderscoreES12_S12_EEEEENS7_6detail27Sm100ImplicitGemmTileTraitsINSA_13SM90_TMA_LOADENSA_14ComposedLayoutINSA_7SwizzleILi2ELi4ELi3EEENSA_18smem_ptr_flag_bitsILi8EEENSY_INSB_IJSG_NSC_ILi8EEEEEENSB_IJSD_SG_EEEEEEEvEENS16_INSA_20SM90_TMA_LOAD_IM2COLENS18_INS19_ILi3ELi4ELi3EEES1C_NSY_INSB_IJSH_S1D_EEENSB_IJSD_SH_EEEEEEEvEEEENS_8epilogue10collective18CollectiveEpilogueINS1R_23Sm100TmaWarpSpecializedILi2ELi2ELi32ELb0ELb0EEEJSK_NSB_IJNSY_ISG_SD_EES1W_EEESL_NSB_IJlNSB_IJSD_llEEESZ_EEESL_S1Z_NS1R_6fusion15FusionCallbacksIS1V_NS20_17LinearCombinationISL_fSL_fLNS_15FloatRoundStyleE2EEESK_S1X_JEEENSA_5SM1004TMEM4LOAD26SM100_TMEM_LOAD_16dp32b32xES17_NS18_IS1A_S1C_NSY_INSB_IJS1D_SG_EEENSB_IJSG_SD_EEEEEEENSA_39AutoVectorizingCopyWithAssumedAlignmentILi128EEENSA_14SM90_TMA_STOREES2D_S2F_S2F_EEEvvEEEEvNT_6ParamsE:
        .type           _ZN7cutlass13device_kernelINS_4conv6kernel13ConvUniversalINS1_16ConvProblemShapeILNS1_8OperatorE2ELi2EEENS1_10collective14CollectiveConvINS1_47MainloopSm100TmaUmmaWarpSpecializedImplicitGemmILS5_2ELi17ELi2ELi1ELi2EN4cute5tupleIJNSA_1CILi1EEESD_SD_EEEEENSB_IJNSC_ILi64EEENSB_IJNSC_ILi128EEEEEENSB_IJSG_EEEEEENS_12float_e4m3_tESL_NSA_8TiledMMAINSA_8MMA_AtomIJNSA_10MMA_TraitsINSA_19SM100_MMA_F8F6F4_SSEJSL_SL_fSG_SH_NSA_17integral_constantINSA_4UMMA5MajorELSS_1EEEST_NSQ_INSR_7ScaleInELSU_0EEESV_EEEEEENSA_6LayoutISE_NSB_IJNSC_ILi0EEESZ_SZ_EEEEENSB_IJNSA_10UnderscoreES12_S12_EEEEENS7_6detail27Sm100ImplicitGemmTileTraitsINSA_13SM90_TMA_LOADENSA_14ComposedLayoutINSA_7SwizzleILi2ELi4ELi3EEENSA_18smem_ptr_flag_bitsILi8EEENSY_INSB_IJSG_NSC_ILi8EEEEEENSB_IJSD_SG_EEEEEEEvEENS16_INSA_20SM90_TMA_LOAD_IM2COLENS18_INS19_ILi3ELi4ELi3EEES1C_NSY_INSB_IJSH_S1D_EEENSB_IJSD_SH_EEEEEEEvEEEENS_8epilogue10collective18CollectiveEpilogueINS1R_23Sm100TmaWarpSpecializedILi2ELi2ELi32ELb0ELb0EEEJSK_NSB_IJNSY_ISG_SD_EES1W_EEESL_NSB_IJlNSB_IJSD_llEEESZ_EEESL_S1Z_NS1R_6fusion15FusionCallbacksIS1V_NS20_17LinearCombinationISL_fSL_fLNS_15FloatRoundStyleE2EEESK_S1X_JEEENSA_5SM1004TMEM4LOAD26SM100_TMEM_LOAD_16dp32b32xES17_NS18_IS1A_S1C_NSY_INSB_IJS1D_SG_EEENSB_IJSG_SD_EEEEEEENSA_39AutoVectorizingCopyWithAssumedAlignmentILi128EEENSA_14SM90_TMA_STOREES2D_S2F_S2F_EEEvvEEEEvNT_6ParamsE,@function
        .size           _ZN7cutlass13device_kernelINS_4conv6kernel13ConvUniversalINS1_16ConvProblemShapeILNS1_8OperatorE2ELi2EEENS1_10collective14CollectiveConvINS1_47MainloopSm100TmaUmmaWarpSpecializedImplicitGemmILS5_2ELi17ELi2ELi1ELi2EN4cute5tupleIJNSA_1CILi1EEESD_SD_EEEEENSB_IJNSC_ILi64EEENSB_IJNSC_ILi128EEEEEENSB_IJSG_EEEEEENS_12float_e4m3_tESL_NSA_8TiledMMAINSA_8MMA_AtomIJNSA_10MMA_TraitsINSA_19SM100_MMA_F8F6F4_SSEJSL_SL_fSG_SH_NSA_17integral_constantINSA_4UMMA5MajorELSS_1EEEST_NSQ_INSR_7ScaleInELSU_0EEESV_EEEEEENSA_6LayoutISE_NSB_IJNSC_ILi0EEESZ_SZ_EEEEENSB_IJNSA_10UnderscoreES12_S12_EEEEENS7_6detail27Sm100ImplicitGemmTileTraitsINSA_13SM90_TMA_LOADENSA_14ComposedLayoutINSA_7SwizzleILi2ELi4ELi3EEENSA_18smem_ptr_flag_bitsILi8EEENSY_INSB_IJSG_NSC_ILi8EEEEEENSB_IJSD_SG_EEEEEEEvEENS16_INSA_20SM90_TMA_LOAD_IM2COLENS18_INS19_ILi3ELi4ELi3EEES1C_NSY_INSB_IJSH_S1D_EEENSB_IJSD_SH_EEEEEEEvEEEENS_8epilogue10collective18CollectiveEpilogueINS1R_23Sm100TmaWarpSpecializedILi2ELi2ELi32ELb0ELb0EEEJSK_NSB_IJNSY_ISG_SD_EES1W_EEESL_NSB_IJlNSB_IJSD_llEEESZ_EEESL_S1Z_NS1R_6fusion15FusionCallbacksIS1V_NS20_17LinearCombinationISL_fSL_fLNS_15FloatRoundStyleE2EEESK_S1X_JEEENSA_5SM1004TMEM4LOAD26SM100_TMEM_LOAD_16dp32b32xES17_NS18_IS1A_S1C_NSY_INSB_IJS1D_SG_EEENSB_IJSG_SD_EEEEEEENSA_39AutoVectorizingCopyWithAssumedAlignmentILi128EEENSA_14SM90_TMA_STOREES2D_S2F_S2F_EEEvvEEEEvNT_6ParamsE,(.L_x_173 - _ZN7cutlass13device_kernelINS_4conv6kernel13ConvUniversalINS1_16ConvProblemShapeILNS1_8OperatorE2ELi2EEENS1_10collective14CollectiveConvINS1_47MainloopSm100TmaUmmaWarpSpecializedImplicitGemmILS5_2ELi17ELi2ELi1ELi2EN4cute5tupleIJNSA_1CILi1EEESD_SD_EEEEENSB_IJNSC_ILi64EEENSB_IJNSC_ILi128EEEEEENSB_IJSG_EEEEEENS_12float_e4m3_tESL_NSA_8TiledMMAINSA_8MMA_AtomIJNSA_10MMA_TraitsINSA_19SM100_MMA_F8F6F4_SSEJSL_SL_fSG_SH_NSA_17integral_constantINSA_4UMMA5MajorELSS_1EEEST_NSQ_INSR_7ScaleInELSU_0EEESV_EEEEEENSA_6LayoutISE_NSB_IJNSC_ILi0EEESZ_SZ_EEEEENSB_IJNSA_10UnderscoreES12_S12_EEEEENS7_6detail27Sm100ImplicitGemmTileTraitsINSA_13SM90_TMA_LOADENSA_14ComposedLayoutINSA_7SwizzleILi2ELi4ELi3EEENSA_18smem_ptr_flag_bitsILi8EEENSY_INSB_IJSG_NSC_ILi8EEEEEENSB_IJSD_SG_EEEEEEEvEENS16_INSA_20SM90_TMA_LOAD_IM2COLENS18_INS19_ILi3ELi4ELi3EEES1C_NSY_INSB_IJSH_S1D_EEENSB_IJSD_SH_EEEEEEEvEEEENS_8epilogue10collective18CollectiveEpilogueINS1R_23Sm100TmaWarpSpecializedILi2ELi2ELi32ELb0ELb0EEEJSK_NSB_IJNSY_ISG_SD_EES1W_EEESL_NSB_IJlNSB_IJSD_llEEESZ_EEESL_S1Z_NS1R_6fusion15FusionCallbacksIS1V_NS20_17LinearCombinationISL_fSL_fLNS_15FloatRoundStyleE2EEESK_S1X_JEEENSA_5SM1004TMEM4LOAD26SM100_TMEM_LOAD_16dp32b32xES17_NS18_IS1A_S1C_NSY_INSB_IJS1D_SG_EEENSB_IJSG_SD_EEEEEEENSA_39AutoVectorizingCopyWithAssumedAlignmentILi128EEENSA_14SM90_TMA_STOREES2D_S2F_S2F_EEEvvEEEEvNT_6ParamsE)
        .other          _ZN7cutlass13device_kernelINS_4conv6kernel13ConvUniversalINS1_16ConvProblemShapeILNS1_8OperatorE2ELi2EEENS1_10collective14CollectiveConvINS1_47MainloopSm100TmaUmmaWarpSpecializedImplicitGemmILS5_2ELi17ELi2ELi1ELi2EN4cute5tupleIJNSA_1CILi1EEESD_SD_EEEEENSB_IJNSC_ILi64EEENSB_IJNSC_ILi128EEEEEENSB_IJSG_EEEEEENS_12float_e4m3_tESL_NSA_8TiledMMAINSA_8MMA_AtomIJNSA_10MMA_TraitsINSA_19SM100_MMA_F8F6F4_SSEJSL_SL_fSG_SH_NSA_17integral_constantINSA_4UMMA5MajorELSS_1EEEST_NSQ_INSR_7ScaleInELSU_0EEESV_EEEEEENSA_6LayoutISE_NSB_IJNSC_ILi0EEESZ_SZ_EEEEENSB_IJNSA_10UnderscoreES12_S12_EEEEENS7_6detail27Sm100ImplicitGemmTileTraitsINSA_13SM90_TMA_LOADENSA_14ComposedLayoutINSA_7SwizzleILi2ELi4ELi3EEENSA_18smem_ptr_flag_bitsILi8EEENSY_INSB_IJSG_NSC_ILi8EEEEEENSB_IJSD_SG_EEEEEEEvEENS16_INSA_20SM90_TMA_LOAD_IM2COLENS18_INS19_ILi3ELi4ELi3EEES1C_NSY_INSB_IJSH_S1D_EEENSB_IJSD_SH_EEEEEEEvEEEENS_8epilogue10collective18CollectiveEpilogueINS1R_23Sm100TmaWarpSpecializedILi2ELi2ELi32ELb0ELb0EEEJSK_NSB_IJNSY_ISG_SD_EES1W_EEESL_NSB_IJlNSB_IJSD_llEEESZ_EEESL_S1Z_NS1R_6fusion15FusionCallbacksIS1V_NS20_17LinearCombinationISL_fSL_fLNS_15FloatRoundStyleE2EEESK_S1X_JEEENSA_5SM1004TMEM4LOAD26SM100_TMEM_LOAD_16dp32b32xES17_NS18_IS1A_S1C_NSY_INSB_IJS1D_SG_EEENSB_IJSG_SD_EEEEEEENSA_39AutoVectorizingCopyWithAssumedAlignmentILi128EEENSA_14SM90_TMA_STOREES2D_S2F_S2F_EEEvvEEEEvNT_6ParamsE,@"STO_CUDA_ENTRY STV_DEFAULT"
_ZN7cutlass13device_kernelINS_4conv6kernel13ConvUniversalINS1_16ConvProblemShapeILNS1_8OperatorE2ELi2EEENS1_10collective14CollectiveConvINS1_47MainloopSm100TmaUmmaWarpSpecializedImplicitGemmILS5_2ELi17ELi2ELi1ELi2EN4cute5tupleIJNSA_1CILi1EEESD_SD_EEEEENSB_IJNSC_ILi64EEENSB_IJNSC_ILi128EEEEEENSB_IJSG_EEEEEENS_12float_e4m3_tESL_NSA_8TiledMMAINSA_8MMA_AtomIJNSA_10MMA_TraitsINSA_19SM100_MMA_F8F6F4_SSEJSL_SL_fSG_SH_NSA_17integral_constantINSA_4UMMA5MajorELSS_1EEEST_NSQ_INSR_7ScaleInELSU_0EEESV_EEEEEENSA_6LayoutISE_NSB_IJNSC_ILi0EEESZ_SZ_EEEEENSB_IJNSA_10UnderscoreES12_S12_EEEEENS7_6detail27Sm100ImplicitGemmTileTraitsINSA_13SM90_TMA_LOADENSA_14ComposedLayoutINSA_7SwizzleILi2ELi4ELi3EEENSA_18smem_ptr_flag_bitsILi8EEENSY_INSB_IJSG_NSC_ILi8EEEEEENSB_IJSD_SG_EEEEEEEvEENS16_INSA_20SM90_TMA_LOAD_IM2COLENS18_INS19_ILi3ELi4ELi3EEES1C_NSY_INSB_IJSH_S1D_EEENSB_IJSD_SH_EEEEEEEvEEEENS_8epilogue10collective18CollectiveEpilogueINS1R_23Sm100TmaWarpSpecializedILi2ELi2ELi32ELb0ELb0EEEJSK_NSB_IJNSY_ISG_SD_EES1W_EEESL_NSB_IJlNSB_IJSD_llEEESZ_EEESL_S1Z_NS1R_6fusion15FusionCallbacksIS1V_NS20_17LinearCombinationISL_fSL_fLNS_15FloatRoundStyleE2EEESK_S1X_JEEENSA_5SM1004TMEM4LOAD26SM100_TMEM_LOAD_16dp32b32xES17_NS18_IS1A_S1C_NSY_INSB_IJS1D_SG_EEENSB_IJSG_SD_EEEEEEENSA_39AutoVectorizingCopyWithAssumedAlignmentILi128EEENSA_14SM90_TMA_STOREES2D_S2F_S2F_EEEvvEEEEvNT_6ParamsE:
[----:B------:R-:W1:Y:S01]  /*0000*/  LDC R1, c[0x0][0x37c] ;  /* 0x0000df00ff017b82 */ /* 0x000e620000000800 */
[----:B------:R-:W2:Y:S01]  /*0010*/  S2R R92, SR_TID.X ;  /* 0x00000000005c7919 */ /* 0x000ea20000002100 */
[----:B------:R-:W3:Y:S01]  /*0020*/  LDCU.64 UR8, c[0x0][0x890] ;  /* 0x00011200ff0877ac */ /* 0x000ee20008000a00 */
[----:B-1----:R-:W-:Y:S01]  /*0030*/  VIADD R1, R1, 0xfffffff8 ;  /* 0xfffffff801017836 */ /* 0x002fe20000000000 */
[----:B------:R-:W-:Y:S02]  /*0040*/  PRMT R94, RZ, 0x7610, R94 ;  /* 0x00007610ff5e7816 */ /* 0x000fe4000000005e */
[----:B------:R-:W-:Y:S01]  /*0050*/  ELECT P3, URZ, PT ;  /* 0x0000000000ff782f */ /* 0x000fe20003860000 */
[----:B---3--:R-:W-:-:S04]  /*0060*/  UISETP.NE.U32.AND UP0, UPT, UR8, URZ, UPT ;  /* 0x000000ff0800728c */ /* 0x008fc8000bf05070 */
[----:B------:R-:W-:Y:S01]  /*0070*/  UISETP.NE.AND.EX UP0, UPT, UR9, URZ, UPT, UP0 ;  /* 0x000000ff0900728c */ /* 0x000fe2000bf05300 */
[----:B--2---:R-:W-:-:S05]  /*0080*/  SHF.R.U32.HI R95, RZ, 0x5, R92 ;  /* 0x00000005ff5f7819 */ /* 0x004fca000001165c */
[----:B------:R-:W1:Y:S02]  /*0090*/  SHFL.IDX PT, R0, R95, RZ, 0x1f ;  /* 0x00001fff5f007589 */ /* 0x000e6400000e0000 */
[----:B-1----:R-:W-:Y:S01]  /*00a0*/  R2UR UR18, R0 ;  /* 0x00000000001272ca */ /* 0x002fe200000e0000 */
[----:B------:R-:W-:-:S14]  /*00b0*/  BRA.U UP0, `(.L_x_0) ;  /* 0x0000000100307547 */ /* 0x000fdc000b800000 */
[----:B------:R-:W1:Y:S02]  /*00c0*/  LDCU.64 UR4, c[0x0][0x888] ;  /* 0x00011100ff0477ac */ /* 0x000e640008000a00 */
[----:B-1----:R-:W-:-:S04]  /*00d0*/  UISETP.NE.U32.AND UP0, UPT, UR4, URZ, UPT ;  /* 0x000000ff0400728c */ /* 0x002fc8000bf05070 */
[----:B------:R-:W-:-:S09]  /*00e0*/  UISETP.NE.AND.EX UP0, UPT, UR5, URZ, UPT, UP0 ;  /* 0x000000ff0500728c */ /* 0x000fd2000bf05300 */
[----:B------:R-:W-:Y:S05]  /*00f0*/  BRA.U !UP0, `(.L_x_1) ;  /* 0x0000000108147547 */ /* 0x000fea000b800000 */
[----:B------:R-:W1:Y:S01]  /*0100*/  LDC.64 R2, c[0x0][0x888] ;  /* 0x00022200ff027b82 */ /* 0x000e620000000a00 */
[----:B------:R-:W1:Y:S02]  /*0110*/  LDCU.64 UR4, c[0x0][0x358] ;  /* 0x00006b00ff0477ac */ /* 0x000e640008000a00 */
[----:B-1----:R1:W5:Y:S01]  /*0120*/  LDG.E R41, desc[UR4][R2.64] ;  /* 0x0000000402297981 */ /* 0x002362000c1e1900 */
[----:B------:R-:W-:Y:S01]  /*0130*/  HFMA2 R94, -RZ, RZ, 0, 5.9604644775390625e-08 ;  /* 0x00000001ff5e7431 */ /* 0x000fe200000001ff */
[----:B------:R-:W-:Y:S05]  /*0140*/  BRA `(.L_x_0) ;  /* 0x00000000000c7947 */ /* 0x000fea0003800000 */
.L_x_1:
[----:B------:R-:W1:Y:S01]  /*0150*/  LDCU UR4, c[0x0][0x880] ;  /* 0x00011000ff0477ac */ /* 0x000e620008000800 */
[----:B------:R-:W-:Y:S01]  /*0160*/  HFMA2 R94, -RZ, RZ, 0, 5.9604644775390625e-08 ;  /* 0x00000001ff5e7431 */ /* 0x000fe200000001ff */
[----:B-1----:R-:W-:-:S07]  /*0170*/  MOV R41, UR4 ;  /* 0x0000000400297c02 */ /* 0x002fce0008000f00 */
.L_x_0:
[----:B------:R-:W2:Y:S02]  /*0180*/  LDCU.64 UR4, c[0x0][0x8b0] ;  /* 0x00011600ff0477ac */ /* 0x000ea40008000a00 */
[----:B--2---:R-:W-:-:S04]  /*0190*/  UISETP.NE.U32.AND UP0, UPT, UR4, URZ, UPT ;  /* 0x000000ff0400728c */ /* 0x004fc8000bf05070 */
[----:B------:R-:W-:-:S09]  /*01a0*/  UISETP.NE.AND.EX UP0, UPT, UR5, URZ, UPT, UP0 ;  /* 0x000000ff0500728c */ /* 0x000fd2000bf05300 */
[----:B------:R-:W-:Y:S05]  /*01b0*/  BRA.U UP0, `(.L_x_2) ;  /* 0x0000000100287547 */ /* 0x000fea000b800000 */
[----:B------:R-:W2:Y:S02]  /*01c0*/  LDCU.64 UR4, c[0x0][0x8a8] ;  /* 0x00011500ff0477ac */ /* 0x000ea40008000a00 */
[----:B--2---:R-:W-:-:S04]  /*01d0*/  UISETP.NE.U32.AND UP0, UPT, UR4, URZ, UPT ;  /* 0x000000ff0400728c */ /* 0x004fc8000bf05070 */
[----:B------:R-:W-:-:S09]  /*01e0*/  UISETP.NE.AND.EX UP0, UPT, UR5, URZ, UPT, UP0 ;  /* 0x000000ff0500728c */ /* 0x000fd2000bf05300 */
[----:B------:R-:W-:Y:S05]  /*01f0*/  BRA.U !UP0, `(.L_x_3) ;  /* 0x0000000108107547 */ /* 0x000fea000b800000 */
[----:B------:R-:W2:Y:S01]  /*0200*/  LDC.64 R38, c[0x0][0x8a8] ;  /* 0x00022a00ff267b82 */ /* 0x000ea20000000a00 */
[----:B------:R-:W2:Y:S02]  /*0210*/  LDCU.64 UR4, c[0x0][0x358] ;  /* 0x00006b00ff0477ac */ /* 0x000ea40008000a00 */
[----:B--2---:R2:W5:Y:S01]  /*0220*/  LDG.E R38, desc[UR4][R38.64] ;  /* 0x0000000426267981 */ /* 0x004562000c1e1900 */
[----:B------:R-:W-:Y:S05]  /*0230*/  BRA `(.L_x_2) ;  /* 0x0000000000087947 */ /* 0x000fea0003800000 */
.L_x_3:
[----:B------:R-:W2:Y:S02]  /*0240*/  LDCU UR4, c[0x0][0x8a0] ;  /* 0x00011400ff0477ac */ /* 0x000ea40008000800 */
[----:B--2---:R-:W-:Y:S02]  /*0250*/  MOV R38, UR4 ;  /* 0x0000000400267c02 */ /* 0x004fe40008000f00 */
.L_x_2:
[----:B------:R-:W-:Y:S01]  /*0260*/  IMAD.U32 R0, RZ, RZ, UR18 ;  /* 0x00000012ff007e24 */ /* 0x000fe2000f8e00ff */
[----:B------:R-:W-:Y:S04]  /*0270*/  BSSY.RECONVERGENT B0, `(.L_x_4) ;  /* 0x000000c000007945 */ /* 0x000fe80003800200 */
[C---:B------:R-:W-:Y:S02]  /*0280*/  ISETP.NE.OR P1, PT, R0.reuse, 0x1, !P3 ;  /* 0x000000010000780c */ /* 0x040fe40005f25670 */
[----:B------:R-:W-:-:S11]  /*0290*/  ISETP.NE.OR P0, PT, R0, 0x3, !P3 ;  /* 0x000000030000780c */ /* 0x000fd60005f05670 */
[----:B------:R-:W-:Y:S05]  /*02a0*/  @P1 BRA `(.L_x_5) ;  /* 0x0000000000201947 */ /* 0x000fea0003800000 */
[----:B------:R-:W3:Y:S02]  /*02b0*/  LDCU.64 UR4, c[0x0][0x348] ;  /* 0x00006900ff0477ac */ /* 0x000ee40008000a00 */
[----:B---3--:R-:W-:Y:S02]  /*02c0*/  UIADD3 UR6, UP1, UPT, UR4, 0x80, URZ ;  /* 0x0000008004067890 */ /* 0x008fe4000ff3e0ff */
[----:B------:R-:W-:Y:S02]  /*02d0*/  UIADD3 UR4, UP0, UPT, UR4, 0x180, URZ ;  /* 0x0000018004047890 */ /* 0x000fe4000ff1e0ff */
[----:B------:R-:W-:Y:S02]  /*02e0*/  UIADD3.X UR7, UPT, UPT, URZ, UR5, URZ, UP1, !UPT ;  /* 0x00000005ff077290 */ /* 0x000fe40008ffe4ff */
[----:B------:R-:W-:-:S07]  /*02f0*/  UIADD3.X UR5, UPT, UPT, URZ, UR5, URZ, UP0, !UPT ;  /* 0x00000005ff057290 */ /* 0x000fce00087fe4ff */
[----:B------:R3:W-:Y:S02]  /*0300*/  UTMACCTL.PF [UR6] ;  /* 0x00000000060079b9 */ /* 0x0007e40008040000 */
[----:B------:R3:W-:Y:S02]  /*0310*/  UTMACCTL.PF [UR4] ;  /* 0x00000000040079b9 */ /* 0x0007e40008040000 */
[----:B---3--:R-:W-:Y:S01]  /*0320*/  NOP ;  /* 0x0000000000007918 */ /* 0x008fe20000000000 */
.L_x_5:
[----:B------:R-:W-:Y:S05]  /*0330*/  BSYNC.RECONVERGENT B0 ;  /* 0x0000000000007941 */ /* 0x000fea0003800200 */
.L_x_4:
[----:B------:R-:W-:Y:S04]  /*0340*/  BSSY.RECONVERGENT B0, `(.L_x_6) ;  /* 0x000000a000007945 */ /* 0x000fe80003800200 */
        /* <DEDUP_REMOVED lines=9> */
.L_x_7:
[----:B------:R-:W-:Y:S05]  /*03e0*/  BSYNC.RECONVERGENT B0 ;  /* 0x0000000000007941 */ /* 0x000fea0003800200 */
.L_x_6:
[----:B------:R-:W3:Y:S01]  /*03f0*/  LDCU.64 UR4, c[0x0][0x888] ;  /* 0x00011100ff0477ac */ /* 0x000ee20008000a00 */
[----:B------:R-:W-:Y:S02]  /*0400*/  UISETP.EQ.U32.AND UP2, UPT, UR8, URZ, UPT ;  /* 0x000000ff0800728c */ /* 0x000fe4000bf42070 */
[----:B------:R-:W-:Y:S02]  /*0410*/  UPLOP3.LUT UP3, UPT, UPT, UPT, UPT, 0x80, 0x8 ;  /* 0x000000000008789c */ /* 0x000fe40003f6f070 */
[----:B---3--:R-:W-:-:S04]  /*0420*/  UISETP.NE.U32.AND UP0, UPT, UR4, URZ, UPT ;  /* 0x000000ff0400728c */ /* 0x008fc8000bf05070 */
[----:B------:R-:W-:-:S04]  /*0430*/  UISETP.NE.AND.EX UP1, UPT, UR5, URZ, UPT, UP0 ;  /* 0x000000ff0500728c */ /* 0x000fc8000bf25300 */
[----:B------:R-:W-:-:S04]  /*0440*/  UISETP.EQ.OR.EX UP4, UPT, UR9, URZ, !UP1, UP2 ;  /* 0x000000ff0900728c */ /* 0x000fc8000cf82720 */
[----:B------:R-:W-:-:S06]  /*0450*/  UP2UR UR4, UPR, URZ, 0x10 ;  /* 0x00000010ff047883 */ /* 0x000fcc0008000000 */
[----:B------:R-:W-:Y:S01]  /*0460*/  MOV R97, UR4 ;  /* 0x0000000400617c02 */ /* 0x000fe20008000f00 */
[----:B------:R-:W-:Y:S06]  /*0470*/  BRA.U !UP4, `(.L_x_8) ;  /* 0x000000010c207547 */ /* 0x000fec000b800000 */
[----:B------:R-:W-:Y:S01]  /*0480*/  UISETP.NE.U32.AND UP2, UPT, UR8, URZ, UPT ;  /* 0x000000ff0800728c */ /* 0x000fe2000bf45070 */
[----:B-----5:R-:W-:Y:S01]  /*0490*/  FSETP.NEU.AND P0, PT, R41, RZ, PT ;  /* 0x000000ff2900720b */ /* 0x020fe20003f0d000 */
[----:B------:R-:W-:Y:S02]  /*04a0*/  USEL UR4, URZ, 0xffffffff, UP1 ;  /* 0xffffffffff047887 */ /* 0x000fe40008800000 */
[----:B------:R-:W-:-:S10]  /*04b0*/  UISETP.NE.AND.EX UP2, UPT, UR9, URZ, UPT, UP2 ;  /* 0x000000ff0900728c */ /* 0x000fd4000bf45320 */
[----:B------:R-:W-:Y:S01]  /*04c0*/  VOTEU.ANY UP0, P0 ;  /* 0x0000000000ff7886 */ /* 0x000fe20000000100 */
[----:B------:R-:W-:-:S04]  /*04d0*/  @!UP2 USEL UR4, URZ, 0xffffffff, UP0 ;  /* 0xffffffffff04a887 */ /* 0x000fc80008000000 */
[----:B------:R-:W-:-:S04]  /*04e0*/  ULOP3.LUT UR4, UR4, 0x1, URZ, 0xc0, !UPT ;  /* 0x0000000104047892 */ /* 0x000fc8000f8ec0ff */
[----:B------:R-:W-:-:S11]  /*04f0*/  UISETP.NE.U32.AND UP3, UPT, UR4, 0x1, UPT ;  /* 0x000000010400788c */ /* 0x000fd6000bf65070 */
.L_x_8:
[----:B-1----:R-:W1:Y:S01]  /*0500*/  SHFL.IDX PT, R2, R95, RZ, 0x1f ;  /* 0x00001fff5f027589 */ /* 0x002e6200000e0000 */
[----:B------:R-:W-:-:S04]  /*0510*/  UISETP.NE.AND UP0, UPT, UR18, 0x2, UPT ;  /* 0x000000021200788c */ /* 0x000fc8000bf05270 */
[----:B------:R-:W-:Y:S01]  /*0520*/  USEL UR49, URZ, 0x1, UP0 ;  /* 0x00000001ff317887 */ /* 0x000fe20008000000 */
[----:B-1----:R-:W-:-:S13]  /*0530*/  ISETP.NE.AND P0, PT, R2, RZ, PT ;  /* 0x000000ff0200720c */ /* 0x002fda0003f05270 */
[----:B------:R-:W-:Y:S05]  /*0540*/  @P0 BRA `(.L_x_9) ;  /* 0x0000000000bc0947 */ /* 0x000fea0003800000 */
[----:B------:R-:W-:Y:S01]  /*0550*/  ELECT P0, URZ, PT ;  /* 0x0000000000ff782f */ /* 0x000fe20003800000 */
[----:B------:R-:W-:-:S12]  /*0560*/  BSSY.RECONVERGENT B0, `(.L_x_9) ;  /* 0x000002d000007945 */ /* 0x000fd80003800200 */
[----:B------:R-:W-:Y:S05]  /*0570*/  @!P0 BRA `(.L_x_10) ;  /* 0x0000000000ac8947 */ /* 0x000fea0003800000 */
[----:B------:R-:W1:Y:S01]  /*0580*/  S2UR UR4, SR_CgaCtaId ;  /* 0x00000000000479c3 */ /* 0x000e620000008800 */
[----:B------:R-:W-:Y:S01]  /*0590*/  UMOV UR5, 0x400 ;  /* 0x0000040000057882 */ /* 0x000fe20000000000 */
[----:B------:R-:W-:Y:S02]  /*05a0*/  UMOV UR6, 0x1 ;  /* 0x0000000100067882 */ /* 0x000fe40000000000 */
[----:B------:R-:W-:-:S04]  /*05b0*/  UIADD3 UR6, UPT, UPT, -UR6, 0x100000, URZ ;  /* 0x0010000006067890 */ /* 0x000fc8000fffe1ff */
[----:B------:R-:W-:Y:S02]  /*05c0*/  USHF.L.U32 UR7, UR6, 0xb, URZ ;  /* 0x0000000b06077899 */ /* 0x000fe400080006ff */
[----:B------:R-:W-:Y:S02]  /*05d0*/  USHF.L.U32 UR6, UR6, 0x1, URZ ;  /* 0x0000000106067899 */ /* 0x000fe400080006ff */
[----:B-1----:R-:W-:Y:S01]  /*05e0*/  ULEA UR4, UR4, UR5, 0x18 ;  /* 0x0000000504047291 */ /* 0x002fe2000f8ec0ff */
[----:B------:R-:W1:Y:S11]  /*05f0*/  FENCE.VIEW.ASYNC.S ;  /* 0x00000000000073c6 */ /* 0x000e760000000000 */
[----:B-1----:R1:W3:Y:S01]  /*0600*/  SYNCS.EXCH.64 URZ, [UR4], UR6 ;  /* 0x0000000604ff75b2 */ /* 0x0022e20008000100 */
[----:B------:R1:W4:Y:S01]  /*0610*/  SYNCS.EXCH.64 URZ, [UR4+0x88], UR6 ;  /* 0x0000880604ff75b2 */ /* 0x0003220008000100 */
[----:B------:R1:W1:Y:S01]  /*0620*/  SYNCS.EXCH.64 URZ, [UR4+0x8], UR6 ;  /* 0x0000080604ff75b2 */ /* 0x0002620008000100 */
        /* <DEDUP_REMOVED lines=31> */
[----:B---34-:R-:W-:Y:S01]  /*0820*/  NOP ;  /* 0x0000000000007918 */ /* 0x018fe20000000000 */
.L_x_10:
[----:B-1----:R-:W-:Y:S05]  /*0830*/  BSYNC.RECONVERGENT B0 ;  /* 0x0000000000007941 */ /* 0x002fea0003800200 */
.L_x_9:
[----:B------:R-:W1:Y:S01]  /*0840*/  SHFL.IDX PT, R2, R95, RZ, 0x1f ;  /* 0x00001fff5f027589 */ /* 0x000e6200000e0000 */
[----:B------:R-:W-:Y:S01]  /*0850*/  NOP ;  /* 0x0000000000007918 */ /* 0x000fe20000000000 */
[----:B-1----:R-:W-:-:S13]  /*0860*/  ISETP.NE.AND P0, PT, R2, 0x1, PT ;  /* 0x000000010200780c */ /* 0x002fda0003f05270 */
[----:B------:R-:W-:Y:S05]  /*0870*/  @P0 BRA `(.L_x_11) ;  /* 0x0000000000480947 */ /* 0x000fea0003800000 */
[----:B------:R-:W1:Y:S01]  /*0880*/  S2UR UR4, SR_CgaCtaId ;  /* 0x00000000000479c3 */ /* 0x000e620000008800 */
[----:B------:R-:W-:Y:S01]  /*0890*/  UMOV UR5, 0x400 ;  /* 0x0000040000057882 */ /* 0x000fe20000000000 */
[----:B------:R-:W-:Y:S01]  /*08a0*/  UMOV UR8, 0x20 ;  /* 0x0000002000087882 */ /* 0x000fe20000000000 */
[----:B------:R-:W-:Y:S01]  /*08b0*/  UMOV UR6, 0x80 ;  /* 0x0000008000067882 */ /* 0x000fe20000000000 */
[----:B------:R-:W-:-:S04]  /*08c0*/  UIADD3 UR8, UPT, UPT, -UR8, 0x100000, URZ ;  /* 0x0010000008087890 */ /* 0x000fc8000fffe1ff */
[----:B------:R-:W-:Y:S02]  /*08d0*/  USHF.L.U32 UR9, UR8, 0xb, URZ ;  /* 0x0000000b08097899 */ /* 0x000fe400080006ff */
[----:B------:R-:W-:Y:S02]  /*08e0*/  USHF.L.U32 UR8, UR8, 0x1, URZ ;  /* 0x0000000108087899 */ /* 0x000fe400080006ff */
[----:B------:R-:W-:-:S04]  /*08f0*/  UIADD3 UR6, UPT, UPT, -UR6, 0x100000, URZ ;  /* 0x0010000006067890 */ /* 0x000fc8000fffe1ff */
[----:B------:R-:W-:Y:S02]  /*0900*/  USHF.L.U32 UR7, UR6, 0xb, URZ ;  /* 0x0000000b06077899 */ /* 0x000fe400080006ff */
[----:B------:R-:W-:Y:S01]  /*0910*/  USHF.L.U32 UR6, UR6, 0x1, URZ ;  /* 0x0000000106067899 */ /* 0x000fe200080006ff */
[----:B------:R-:W-:Y:S01]  /*0920*/  ELECT P0, URZ, PT ;  /* 0x0000000000ff782f */ /* 0x000fe20003800000 */
[----:B-1----:R-:W-:Y:S01]  /*0930*/  ULEA UR4, UR4, UR5, 0x18 ;  /* 0x0000000504047291 */ /* 0x002fe2000f8ec0ff */
[----:B------:R-:W1:Y:S11]  /*0940*/  FENCE.VIEW.ASYNC.S ;  /* 0x00000000000073c6 */ /* 0x000e760000000000 */
[----:B-1----:R1:W3:Y:S01]  /*0950*/  SYNCS.EXCH.64 URZ, [UR4+0x110], UR8 ;  /* 0x0001100804ff75b2 */ /* 0x0022e20008000100 */
[----:B------:R1:W4:Y:S01]  /*0960*/  SYNCS.EXCH.64 URZ, [UR4+0x120], UR6 ;  /* 0x0001200604ff75b2 */ /* 0x0003220008000100 */
[----:B------:R1:W1:Y:S01]  /*0970*/  SYNCS.EXCH.64 URZ, [UR4+0x118], UR8 ;  /* 0x0001180804ff75b2 */ /* 0x0002620008000100 */
[----:B------:R1:W1:Y:S01]  /*0980*/  SYNCS.EXCH.64 URZ, [UR4+0x128], UR6 ;  /* 0x0001280604ff75b2 */ /* 0x0002620008000100 */
[----:B------:R-:W-:Y:S01]  /*0990*/  NOP ;  /* 0x0000000000007918 */ /* 0x000fe20000000000 */
.L_x_11:
[----:B------:R-:W2:Y:S01]  /*09a0*/  SHFL.IDX PT, R2, R95, RZ, 0x1f ;  /* 0x00001fff5f027589 */ /* 0x000ea200000e0000 */
[----:B------:R-:W-:Y:S01]  /*09b0*/  NOP ;  /* 0x0000000000007918 */ /* 0x000fe20000000000 */
[----:B--2---:R-:W-:-:S13]  /*09c0*/  ISETP.NE.AND P0, PT, R2, 0x3, PT ;  /* 0x000000030200780c */ /* 0x004fda0003f05270 */
[----:B------:R-:W-:Y:S05]  /*09d0*/  @P0 BRA `(.L_x_12) ;  /* 0x0000000000300947 */ /* 0x000fea0003800000 */
[----:B-1----:R-:W1:Y:S01]  /*09e0*/  S2UR UR6, SR_CgaCtaId ;  /* 0x00000000000679c3 */ /* 0x002e620000008800 */
[----:B------:R-:W-:Y:S01]  /*09f0*/  UMOV UR4, 0x400 ;  /* 0x0000040000047882 */ /* 0x000fe20000000000 */
[----:B------:R-:W-:Y:S01]  /*0a00*/  UMOV UR5, 0x20 ;  /* 0x0000002000057882 */ /* 0x000fe20000000000 */
[----:B------:R-:W-:Y:S01]  /*0a10*/  ELECT P0, URZ, PT ;  /* 0x0000000000ff782f */ /* 0x000fe20003800000 */
[----:B-1----:R-:W-:Y:S02]  /*0a20*/  ULEA UR6, UR6, UR4, 0x18 ;  /* 0x0000000406067291 */ /* 0x002fe4000f8ec0ff */
[----:B------:R-:W-:-:S04]  /*0a30*/  UIADD3 UR4, UPT, UPT, -UR5, 0x100000, URZ ;  /* 0x0010000005047890 */ /* 0x000fc8000fffe1ff */
[----:B------:R-:W-:Y:S02]  /*0a40*/  USHF.L.U32 UR5, UR4, 0xb, URZ ;  /* 0x0000000b04057899 */ /* 0x000fe400080006ff */
[----:B------:R-:W-:Y:S01]  /*0a50*/  USHF.L.U32 UR4, UR4, 0x1, URZ ;  /* 0x0000000104047899 */ /* 0x000fe200080006ff */
[----:B------:R-:W1:Y:S11]  /*0a60*/  FENCE.VIEW.ASYNC.S ;  /* 0x00000000000073c6 */ /* 0x000e760000000000 */
[----:B-1----:R2:W1:Y:S01]  /*0a70*/  SYNCS.EXCH.64 URZ, [UR6+0x130], UR4 ;  /* 0x0001300406ff75b2 */ /* 0x0024620008000100 */
[----:B------:R2:W1:Y:S02]  /*0a80*/  SYNCS.EXCH.64 URZ, [UR6+0x138], UR4 ;  /* 0x0001380406ff75b2 */ /* 0x0004640008000100 */
[----:B--2---:R-:W-:Y:S01]  /*0a90*/  NOP ;  /* 0x0000000000007918 */ /* 0x004fe20000000000 */
.L_x_12:
[----:B------:R-:W2:Y:S01]  /*0aa0*/  SHFL.IDX PT, R2, R95, RZ, 0x1f ;  /* 0x00001fff5f027589 */ /* 0x000ea200000e0000 */
[----:B------:R-:W-:Y:S01]  /*0ab0*/  NOP ;  /* 0x0000000000007918 */ /* 0x000fe20000000000 */
[----:B--2---:R-:W-:-:S13]  /*0ac0*/  ISETP.NE.AND P0, PT, R2, 0x4, PT ;  /* 0x000000040200780c */ /* 0x004fda0003f05270 */
[----:B------:R-:W-:Y:S05]  /*0ad0*/  @P0 BRA `(.L_x_13) ;  /* 0x0000000000440947 */ /* 0x000fea0003800000 */
[----:B-1----:R-:W1:Y:S01]  /*0ae0*/  S2UR UR6, SR_CgaCtaId ;  /* 0x00000000000679c3 */ /* 0x002e620000008800 */
[----:B------:R-:W-:Y:S01]  /*0af0*/  UMOV UR4, 0x100 ;  /* 0x0000010000047882 */ /* 0x000fe20000000000 */
[----:B------:R-:W-:Y:S01]  /*0b00*/  UMOV UR5, 0x400 ;  /* 0x0000040000057882 */ /* 0x000fe20000000000 */
[----:B------:R-:W-:Y:S01]  /*0b10*/  USEL UR4, UR4, 0xe0, UP3 ;  /* 0x000000e004047887 */ /* 0x000fe20009800000 */
[----:B------:R-:W-:Y:S01]  /*0b20*/  UMOV UR8, 0x1 ;  /* 0x0000000100087882 */ /* 0x000fe20000000000 */
[----:B------:R-:W-:Y:S01]  /*0b30*/  ELECT P0, URZ, PT ;  /* 0x0000000000ff782f */ /* 0x000fe20003800000 */
[----:B------:R-:W-:-:S04]  /*0b40*/  UIADD3 UR8, UPT, UPT, -UR8, 0x100000, URZ ;  /* 0x0010000008087890 */ /* 0x000fc8000fffe1ff */
[----:B------:R-:W-:Y:S02]  /*0b50*/  USHF.L.U32 UR9, UR8, 0xb, URZ ;  /* 0x0000000b08097899 */ /* 0x000fe400080006ff */
[----:B------:R-:W-:Y:S02]  /*0b60*/  USHF.L.U32 UR8, UR8, 0x1, URZ ;  /* 0x0000000108087899 */ /* 0x000fe400080006ff */
[----:B-1----:R-:W-:Y:S02]  /*0b70*/  ULEA UR6, UR6, UR5, 0x18 ;  /* 0x0000000506067291 */ /* 0x002fe4000f8ec0ff */
[----:B------:R-:W-:-:S04]  /*0b80*/  UIADD3 UR4, UPT, UPT, -UR4, 0x100000, URZ ;  /* 0x0010000004047890 */ /* 0x000fc8000fffe1ff */
[----:B------:R-:W-:Y:S02]  /*0b90*/  USHF.L.U32 UR5, UR4, 0xb, URZ ;  /* 0x0000000b04057899 */ /* 0x000fe400080006ff */
[----:B------:R-:W-:Y:S01]  /*0ba0*/  USHF.L.U32 UR4, UR4, 0x1, URZ ;  /* 0x0000000104047899 */ /* 0x000fe200080006ff */
[----:B------:R-:W1:Y:S03]  /*0bb0*/  FENCE.VIEW.ASYNC.S ;  /* 0x00000000000073c6 */ /* 0x000e660000000000 */
[----:B-1----:R2:W1:Y:S08]  /*0bc0*/  SYNCS.EXCH.64 URZ, [UR6+0x140], UR8 ;  /* 0x0001400806ff75b2 */ /* 0x0024700008000100 */
[----:B------:R2:W1:Y:S02]  /*0bd0*/  SYNCS.EXCH.64 URZ, [UR6+0x148], UR4 ;  /* 0x0001480406ff75b2 */ /* 0x0004640008000100 */
[----:B--2---:R-:W-:Y:S01]  /*0be0*/  NOP ;  /* 0x0000000000007918 */ /* 0x004fe20000000000 */
.L_x_13:
[----:B------:R-:W2:Y:S01]  /*0bf0*/  SHFL.IDX PT, R2, R95, RZ, 0x1f ;  /* 0x00001fff5f027589 */ /* 0x000ea200000e0000 */
[----:B------:R-:W1:Y:S01]  /*0c00*/  S2UR UR29, SR_CTAID.X ;  /* 0x00000000001d79c3 */ /* 0x000e620000002500 */
[----:B------:R-:W-:-:S07]  /*0c10*/  NOP ;  /* 0x0000000000007918 */ /* 0x000fce0000000000 */
[----:B------:R-:W1:Y:S01]  /*0c20*/  S2UR UR26, SR_CTAID.Y ;  /* 0x00000000001a79c3 */ /* 0x000e620000002600 */
[----:B--2---:R-:W-:-:S13]  /*0c30*/  ISETP.NE.AND P0, PT, R2, 0x5, PT ;  /* 0x000000050200780c */ /* 0x004fda0003f05270 */
[----:B-1----:R-:W-:Y:S05]  /*0c40*/  @P0 BRA `(.L_x_14) ;  /* 0x0000000000480947 */ /* 0x002fea0003800000 */
        /* <DEDUP_REMOVED lines=13> */
[----:B-1----:R1:W2:Y:S01]  /*0d20*/  SYNCS.EXCH.64 URZ, [UR4+0x150], UR8 ;  /* 0x0001500804ff75b2 */ /* 0x0022a20008000100 */
[----:B------:R1:W1:Y:S01]  /*0d30*/  SYNCS.EXCH.64 URZ, [UR4+0x160], UR6 ;  /* 0x0001600604ff75b2 */ /* 0x0002620008000100 */
[----:B------:R1:W1:Y:S01]  /*0d40*/  SYNCS.EXCH.64 URZ, [UR4+0x158], UR8 ;  /* 0x0001580804ff75b2 */ /* 0x0002620008000100 */
[----:B------:R1:W1:Y:S01]  /*0d50*/  SYNCS.EXCH.64 URZ, [UR4+0x168], UR6 ;  /* 0x0001680604ff75b2 */ /* 0x0002620008000100 */
[----:B------:R-:W-:Y:S01]  /*0d60*/  NOP ;  /* 0x0000000000007918 */ /* 0x000fe20000000000 */
.L_x_14:
[----:B------:R-:W-:-:S05]  /*0d70*/  CS2R.32 R86, SR_CgaSize ;  /* 0x0000000000567805 */ /* 0x000fca0000008a00 */
[----:B------:R-:W-:-:S05]  /*0d80*/  IMAD R86, R86, -0xa0, RZ ;  /* 0xffffff6056567824 */ /* 0x000fca00078e02ff */
[----:B------:R-:W-:-:S14]  /*0d90*/  R2UR UR5, R86 ;  /* 0x00000000560572ca */ /* 0x000fdc00000e0000 */
[----:B------:R-:W3:Y:S01]  /*0da0*/  LDCU UR5, c[0x0][UR5+0x2b0] ;  /* 0x00005600050577ac */ /* 0x000ee20008000800 */
[----:B------:R-:W-:Y:S02]  /*0db0*/  I2FP.F32.U32 R5, UR29 ;  /* 0x0000001d00057c45 */ /* 0x000fe40008201000 */
[----:B------:R-:W-:-:S05]  /*0dc0*/  CS2R.32 R3, SR_CgaSize ;  /* 0x0000000000037805 */ /* 0x000fca0000008a00 */
[----:B------:R-:W-:-:S06]  /*0dd0*/  IMAD R3, R3, -0xa0, RZ ;  /* 0xffffff6003037824 */ /* 0x000fcc00078e02ff */
[----:B------:R-:W4:Y:S01]  /*0de0*/  LDC R3, c[0x0][R3+0x2a0] ;  /* 0x0000a80003037b82 */ /* 0x000f220000000800 */
[----:B------:R-:W-:Y:S02]  /*0df0*/  I2FP.F32.U32 R4, UR26 ;  /* 0x0000001a00047c45 */ /* 0x000fe40008201000 */
[----:B------:R-:W-:-:S05]  /*0e00*/  CS2R.32 R86, SR_CgaSize ;  /* 0x0000000000567805 */ /* 0x000fca0000008a00 */
[----:B------:R-:W-:-:S05]  /*0e10*/  IMAD R86, R86, -0xa0, RZ ;  /* 0xffffff6056567824 */ /* 0x000fca00078e02ff */
[----:B-1----:R-:W-:-:S14]  /*0e20*/  R2UR UR4, R86 ;  /* 0x00000000560472ca */ /* 0x002fdc00000e0000 */
[----:B------:R-:W1:Y:S01]  /*0e30*/  LDCU UR4, c[0x0][UR4+0x2b4] ;  /* 0x00005680040477ac */ /* 0x000e620008000800 */
[----:B------:R-:W-:Y:S01]  /*0e40*/  NOP ;  /* 0x0000000000007918 */ /* 0x000fe20000000000 */
[----:B------:R-:W2:Y:S01]  /*0e50*/  LDCU UR19, c[0x0][0xb24] ;  /* 0x00016480ff1377ac */ /* 0x000ea20008000800 */
[----:B------:R-:W-:-:S05]  /*0e60*/  CS2R.32 R2, SR_CgaSize ;  /* 0x0000000000027805 */ /* 0x000fca0000008a00 */
[----:B------:R-:W-:-:S06]  /*0e70*/  IMAD R2, R2, -0xa0, RZ ;  /* 0xffffff6002027824 */ /* 0x000fcc00078e02ff */
[----:B------:R-:W4:Y:S01]  /*0e80*/  LDC R2, c[0x0][R2+0x2a4] ;  /* 0x0000a90002027b82 */ /* 0x000f220000000800 */
[----:B---3--:R-:W-:-:S07]  /*0e90*/  FMUL R5, R5, UR5 ;  /* 0x0000000505057c20 */ /* 0x008fce0008400000 */
[----:B------:R-:W3:Y:S01]  /*0ea0*/  S2UR UR50, SR_CTAID.Z ;  /* 0x00000000003279c3 */ /* 0x000ee20000002700 */
[----:B-1----:R-:W-:Y:S01]  /*0eb0*/  FMUL R4, R4, UR4 ;  /* 0x0000000404047c20 */ /* 0x002fe20008400000 */
[----:B------:R-:W1:Y:S01]  /*0ec0*/  F2I.U32.TRUNC.NTZ R86, R5 ;  /* 0x0000000500567305 */ /* 0x000e62000020f000 */
[----:B--2---:R-:W-:-:S07]  /*0ed0*/  UISETP.GE.AND UP0, UPT, UR19, 0x1, UPT ;  /* 0x000000011300788c */ /* 0x004fce000bf06270 */
[----:B------:R-:W2:Y:S01]  /*0ee0*/  F2I.U32.TRUNC.NTZ R73, R4 ;  /* 0x0000000400497305 */ /* 0x000ea2000020f000 */
[----:B-1----:R-:W-:-:S05]  /*0ef0*/  IADD3 R86, PT, PT, -R86, RZ, RZ ;  /* 0x000000ff56567210 */ /* 0x002fca0007ffe1ff */
[----:B----4-:R-:W-:Y:S01]  /*0f00*/  IMAD R86, R3, R86, UR29 ;  /* 0x0000001d03567e24 */ /* 0x010fe2000f8e0256 */
[----:B--2---:R-:W-:-:S05]  /*0f10*/  IADD3 R73, PT, PT, -R73, RZ, RZ ;  /* 0x000000ff49497210 */ /* 0x004fca0007ffe1ff */
[----:B------:R-:W-:Y:S01]  /*0f20*/  IMAD R73, R2, R73, UR26 ;  /* 0x0000001a02497e24 */ /* 0x000fe2000f8e0249 */
[----:B------:R-:W-:Y:S06]  /*0f30*/  BAR.SYNC.DEFER_BLOCKING 0x0 ;  /* 0x0000000000007b1d */ /* 0x000fec0000010000 */
[----:B---3--:R-:W-:Y:S05]  /*0f40*/  BRA.U !UP0, `(.L_x_15) ;  /* 0x0000000108d47547 */ /* 0x008fea000b800000 */
[----:B------:R-:W1:Y:S01]  /*0f50*/  LDCU.128 UR20, c[0x0][0xb10] ;  /* 0x00016200ff1477ac */ /* 0x000e620008000c00 */
[----:B------:R-:W2:Y:S01]  /*0f60*/  LDCU UR6, c[0x0][0x370] ;  /* 0x00006e00ff0677ac */ /* 0x000ea20008000800 */
[----:B------:R-:W3:Y:S01]  /*0f70*/  LDCU UR4, c[0x0][0x374] ;  /* 0x00006e80ff0477ac */ /* 0x000ee20008000800 */
[----:B------:R-:W4:Y:S01]  /*0f80*/  LDCU UR24, c[0x0][0xb0c] ;  /* 0x00016180ff1877ac */ /* 0x000f220008000800 */
[----:B------:R-:W4:Y:S01]  /*0f90*/  LDCU UR5, c[0x0][0xb20] ;  /* 0x00016400ff0577ac */ /* 0x000f220008000800 */
[----:B------:R-:W4:Y:S01]  /*0fa0*/  LDCU.64 UR16, c[0x0][0xb28] ;  /* 0x00016500ff1077ac */ /* 0x000f220008000a00 */
[----:B-1----:R-:W-:Y:S02]  /*0fb0*/  UISETP.NE.AND UP0, UPT, UR22, 0x1, UPT ;  /* 0x000000011600788c */ /* 0x002fe4000bf05270 */
[----:B---3--:R-:W-:Y:S02]  /*0fc0*/  UIMAD.WIDE.U32 UR8, UR4, UR23, URZ ;  /* 0x00000017040872a5 */ /* 0x008fe4000f8e00ff */
[----:B--2---:R-:W-:-:S02]  /*0fd0*/  UIMAD.WIDE.U32 UR10, UR6, UR20, URZ ;  /* 0x00000014060a72a5 */ /* 0x004fc4000f8e00ff */
[----:B----4-:R-:W-:Y:S02]  /*0fe0*/  UISETP.NE.AND UP2, UPT, UR24, 0x1, UPT ;  /* 0x000000011800788c */ /* 0x010fe4000bf45270 */
[----:B------:R-:W-:Y:S01]  /*0ff0*/  UISETP.NE.AND UP4, UPT, UR19, 0x1, UPT ;  /* 0x000000011300788c */ /* 0x000fe2000bf85270 */
[----:B------:R-:W-:Y:S02]  /*1000*/  UMOV UR8, UR9 ;  /* 0x0000000900087c82 */ /* 0x000fe40008000000 */
[----:B------:R-:W-:Y:S01]  /*1010*/  UMOV UR10, UR11 ;  /* 0x0000000b000a7c82 */ /* 0x000fe20008000000 */
[----:B------:R-:W-:Y:S02]  /*1020*/  @UP0 USHF.R.U32.HI UR4, URZ, UR5, UR8 ;  /* 0x00000005ff040299 */ /* 0x000fe40008011608 */
[----:B------:R-:W-:Y:S02]  /*1030*/  UIMAD.WIDE.U32 UR12, UR26, UR23, URZ ;  /* 0x000000171a0c72a5 */ /* 0x000fe4000f8e00ff */
[----:B------:R-:W-:-:S02]  /*1040*/  UIMAD.WIDE.U32 UR8, UR4, UR16, URZ ;  /* 0x00000010040872a5 */ /* 0x000fc4000f8e00ff */
[----:B------:R-:W-:Y:S02]  /*1050*/  @UP2 USHF.R.U32.HI UR6, URZ, UR21, UR10 ;  /* 0x00000015ff062299 */ /* 0x000fe4000801160a */
[----:B------:R-:W-:Y:S02]  /*1060*/  UIMAD.WIDE.U32 UR14, UR29, UR20, URZ ;  /* 0x000000141d0e72a5 */ /* 0x000fe4000f8e00ff */
[----:B------:R-:W-:Y:S01]  /*1070*/  UIMAD.WIDE.U32 UR10, UR6, UR16, URZ ;  /* 0x00000010060a72a5 */ /* 0x000fe2000f8e00ff */
[----:B------:R-:W-:Y:S01]  /*1080*/  UMOV UR12, UR13 ;  /* 0x0000000d000c7c82 */ /* 0x000fe20008000000 */
[----:B------:R-:W-:Y:S01]  /*1090*/  UMOV UR8, UR9 ;  /* 0x0000000900087c82 */ /* 0x000fe20008000000 */
[----:B------:R-:W-:Y:S02]  /*10a0*/  USHF.R.U32.HI UR12, URZ, UR5, UR12 ;  /* 0x00000005ff0c7299 */ /* 0x000fe4000801160c */
[----:B------:R-:W-:Y:S01]  /*10b0*/  @UP4 USHF.R.U32.HI UR4, URZ, UR17, UR8 ;  /* 0x00000011ff044299 */ /* 0x000fe20008011608 */
[----:B------:R-:W-:Y:S01]  /*10c0*/  UMOV UR14, UR15 ;  /* 0x0000000f000e7c82 */ /* 0x000fe20008000000 */
[----:B------:R-:W-:Y:S01]  /*10d0*/  UMOV UR10, UR11 ;  /* 0x0000000b000a7c82 */ /* 0x000fe20008000000 */
[----:B------:R-:W-:-:S02]  /*10e0*/  USHF.R.U32.HI UR14, URZ, UR21, UR14 ;  /* 0x00000015ff0e7299 */ /* 0x000fc4000801160e */
[----:B------:R-:W-:Y:S02]  /*10f0*/  USEL UR5, UR26, UR12, !UP0 ;  /* 0x0000000c1a057287 */ /* 0x000fe4000c000000 */
[----:B------:R-:W-:Y:S02]  /*1100*/  @UP4 USHF.R.U32.HI UR6, URZ, UR17, UR10 ;  /* 0x00000011ff064299 */ /* 0x000fe4000801160a */
[----:B------:R-:W-:Y:S02]  /*1110*/  UIMAD UR7, UR4, UR19, URZ ;  /* 0x00000013040772a4 */ /* 0x000fe4000f8e02ff */
[----:B------:R-:W-:Y:S02]  /*1120*/  USEL UR4, UR29, UR14, !UP2 ;  /* 0x0000000e1d047287 */ /* 0x000fe4000d000000 */
[----:B------:R-:W-:Y:S02]  /*1130*/  UIMAD UR10, UR6, UR19, URZ ;  /* 0x00000013060a72a4 */ /* 0x000fe4000f8e02ff */
[----:B------:R-:W-:-:S02]  /*1140*/  UISETP.GE.AND UP0, UPT, UR5, UR7, UPT ;  /* 0x000000070500728c */ /* 0x000fc4000bf06270 */
[----:B------:R-:W-:Y:S02]  /*1150*/  UIMAD.WIDE.U32 UR8, UR5, UR16, URZ ;  /* 0x00000010050872a5 */ /* 0x000fe4000f8e00ff */
[----:B------:R-:W-:Y:S02]  /*1160*/  UISETP.GE.OR UP0, UPT, UR4, UR10, UP0 ;  /* 0x0000000a0400728c */ /* 0x000fe40008706670 */
[----:B------:R-:W-:Y:S02]  /*1170*/  UIMAD.WIDE.U32 UR10, UR4, UR16, URZ ;  /* 0x00000010040a72a5 */ /* 0x000fe4000f8e00ff */
[----:B------:R-:W-:Y:S01]  /*1180*/  UIADD3 UR10, UPT, UPT, -UR4, URZ, URZ ;  /* 0x000000ff040a7290 */ /* 0x000fe2000fffe1ff */
[----:B------:R-:W-:Y:S01]  /*1190*/  UMOV UR8, UR9 ;  /* 0x0000000900087c82 */ /* 0x000fe20008000000 */
[----:B------:R-:W-:Y:S02]  /*11a0*/  UIADD3 UR9, UPT, UPT, -UR5, URZ, URZ ;  /* 0x000000ff05097290 */ /* 0x000fe4000fffe1ff */
[----:B------:R-:W-:-:S03]  /*11b0*/  USHF.R.U32.HI UR8, URZ, UR17, UR8 ;  /* 0x00000011ff087299 */ /* 0x000fc60008011608 */
[----:B------:R-:W-:Y:S01]  /*11c0*/  @!UP0 UMOV UR7, UR11 ;  /* 0x0000000b00078c82 */ /* 0x000fe20008000000 */
[----:B------:R-:W-:Y:S02]  /*11d0*/  UIMAD UR26, UR22, UR9, UR26 ;  /* 0x00000009161a72a4 */ /* 0x000fe4000f8e021a */
[----:B------:R-:W-:Y:S02]  /*11e0*/  USEL UR8, UR5, UR8, !UP4 ;  /* 0x0000000805087287 */ /* 0x000fe4000e000000 */
[----:B------:R-:W-:Y:S02]  /*11f0*/  @!UP0 USHF.R.U32.HI UR7, URZ, UR17, UR7 ;  /* 0x00000011ff078299 */ /* 0x000fe40008011607 */
[----:B------:R-:W-:Y:S02]  /*1200*/  UIADD3 UR9, UPT, UPT, -UR8, URZ, URZ ;  /* 0x000000ff08097290 */ /* 0x000fe4000fffe1ff */
[----:B------:R-:W-:Y:S02]  /*1210*/  @!UP0 USEL UR7, UR4, UR7, !UP4 ;  /* 0x0000000704078287 */ /* 0x000fe4000e000000 */
[----:B------:R-:W-:-:S02]  /*1220*/  UIMAD UR9, UR19, UR9, UR5 ;  /* 0x00000009130972a4 */ /* 0x000fc4000f8e0205 */
[----:B------:R-:W-:Y:S02]  /*1230*/  @!UP0 UIADD3 UR8, UPT, UPT, UR8, -UR7, URZ ;  /* 0x8000000708088290 */ /* 0x000fe4000fffe0ff */
[----:B------:R-:W-:Y:S02]  /*1240*/  @!UP0 UIMAD UR7, UR9, UR6, UR7 ;  /* 0x00000006090782a4 */ /* 0x000fe4000f8e0207 */
[----:B------:R-:W-:Y:S02]  /*1250*/  @!UP0 UIMAD UR5, UR8, UR19, UR4 ;  /* 0x00000013080582a4 */ /* 0x000fe4000f8e0204 */
[----:B------:R-:W-:Y:S02]  /*1260*/  UIMAD UR6, UR24, UR10, UR29 ;  /* 0x0000000a180672a4 */ /* 0x000fe4000f8e021d */
[----:B------:R-:W-:Y:S01]  /*1270*/  UIMAD UR26, UR5, UR22, UR26 ;  /* 0x00000016051a72a4 */ /* 0x000fe2000f8e021a */
[----:B------:R-:W-:Y:S02]  /*1280*/  @!UP0 UMOV UR4, UR7 ;  /* 0x0000000700048c82 */ /* 0x000fe40008000000 */
[----:B------:R-:W-:-:S12]  /*1290*/  UIMAD UR29, UR4, UR24, UR6 ;  /* 0x00000018041d72a4 */ /* 0x000fd8000f8e0206 */
.L_x_15:
[----:B------:R-:W1:Y:S02]  /*12a0*/  LDCU UR4, c[0x0][0xb30] ;  /* 0x00016600ff0477ac */ /* 0x000e640008000800 */
[----:B-1----:R-:W-:-:S09]  /*12b0*/  UISETP.NE.AND UP0, UPT, UR4, 0x1, UPT ;  /* 0x000000010400788c */ /* 0x002fd2000bf05270 */
[----:B------:R-:W-:Y:S05]  /*12c0*/  BRA.U UP0, `(.L_x_16) ;  /* 0x0000000100447547 */ /* 0x000fea000b800000 */
[----:B------:R-:W1:Y:S01]  /*12d0*/  LDCU.128 UR8, c[0x0][0xb10] ;  /* 0x00016200ff0877ac */ /* 0x000e620008000c00 */
[----:B------:R-:W2:Y:S01]  /*12e0*/  LDCU UR12, c[0x0][0xb0c] ;  /* 0x00016180ff0c77ac */ /* 0x000ea20008000800 */
[----:B------:R-:W3:Y:S01]  /*12f0*/  LDCU UR13, c[0x0][0xb20] ;  /* 0x00016400ff0d77ac */ /* 0x000ee20008000800 */
[----:B-1----:R-:W-:Y:S02]  /*1300*/  UIMAD.WIDE.U32 UR6, UR29, UR8, URZ ;  /* 0x000000081d0672a5 */ /* 0x002fe4000f8e00ff */
[----:B------:R-:W-:Y:S02]  /*1310*/  UIMAD.WIDE.U32 UR4, UR26, UR11, URZ ;  /* 0x0000000b1a0472a5 */ /* 0x000fe4000f8e00ff */
[----:B--2---:R-:W-:Y:S02]  /*1320*/  UISETP.NE.AND UP2, UPT, UR12, 0x1, UPT ;  /* 0x000000010c00788c */ /* 0x004fe4000bf45270 */
[----:B------:R-:W-:Y:S01]  /*1330*/  UISETP.NE.AND UP0, UPT, UR10, 0x1, UPT ;  /* 0x000000010a00788c */ /* 0x000fe2000bf05270 */
[----:B------:R-:W-:-:S02]  /*1340*/  UMOV UR6, UR7 ;  /* 0x0000000700067c82 */ /* 0x000fc40008000000 */
[----:B------:R-:W-:Y:S01]  /*1350*/  UMOV UR4, UR5 ;  /* 0x0000000500047c82 */ /* 0x000fe20008000000 */
[----:B------:R-:W-:Y:S02]  /*1360*/  USHF.R.U32.HI UR6, URZ, UR9, UR6 ;  /* 0x00000009ff067299 */ /* 0x000fe40008011606 */
[----:B---3--:R-:W-:Y:S02]  /*1370*/  USHF.R.U32.HI UR4, URZ, UR13, UR4 ;  /* 0x0000000dff047299 */ /* 0x008fe40008011604 */
[----:B------:R-:W-:Y:S02]  /*1380*/  USEL UR5, UR29, UR6, !UP2 ;  /* 0x000000061d057287 */ /* 0x000fe4000d000000 */
[----:B------:R-:W-:-:S04]  /*1390*/  USEL UR4, UR26, UR4, !UP0 ;  /* 0x000000041a047287 */ /* 0x000fc8000c000000 */
[----:B------:R-:W-:Y:S02]  /*13a0*/  UIADD3 UR6, UPT, UPT, UR5, -UR4, URZ ;  /* 0x8000000405067290 */ /* 0x000fe4000fffe0ff */
[----:B------:R-:W-:Y:S02]  /*13b0*/  UIADD3 UR4, UPT, UPT, -UR5, UR4, URZ ;  /* 0x0000000405047290 */ /* 0x000fe4000fffe1ff */
[----:B------:R-:W-:Y:S02]  /*13c0*/  UIMAD UR26, UR6, UR10, UR26 ;  /* 0x0000000a061a72a4 */ /* 0x000fe4000f8e021a */
[----:B------:R-:W-:-:S12]  /*13d0*/  UIMAD UR29, UR4, UR12, UR29 ;  /* 0x0000000c041d72a4 */ /* 0x000fd8000f8e021d */
.L_x_16:
[----:B------:R-:W-:Y:S01]  /*13e0*/  BAR.SYNC.DEFER_BLOCKING 0x0 ;  /* 0x0000000000007b1d */ /* 0x000fe20000010000 */
[----:B------:R-:W-:Y:S01]  /*13f0*/  UISETP.NE.AND UP0, UPT, UR18, 0x2, UPT ;  /* 0x000000021200788c */ /* 0x000fe2000bf05270 */
[----:B------:R-:W-:Y:S02]  /*1400*/  ISETP.NE.OR P3, PT, R0, 0x2, !P3 ;  /* 0x000000020000780c */ /* 0x000fe40005f65670 */
[----:B------:R-:W-:Y:S02]  /*1410*/  LOP3.LUT R0, R92, 0x1f, RZ, 0xc0, !PT ;  /* 0x0000001f5c007812 */ /* 0x000fe400078ec0ff */
[----:B------:R-:W1:Y:S04]  /*1420*/  LDCU UR39, c[0x0][0xb24] ;  /* 0x00016480ff2777ac */ /* 0x000e680008000800 */
[----:B------:R-:W-:Y:S05]  /*1430*/  BRA.U UP0, `(.L_x_17) ;  /* 0x0000002100447547 */ /* 0x000fea000b800000 */
[----:B------:R-:W2:Y:S01]  /*1440*/  LDCU UR7, c[0x0][0x390] ;  /* 0x00007200ff0777ac */ /* 0x000ea20008000800 */
[----:B------:R-:W-:Y:S01]  /*1450*/  PLOP3.LUT P1, PT, PT, PT, UP3, 0x80, 0x8 ;  /* 0x000000000008781c */ /* 0x000fe20003f2f038 */
[----:B------:R-:W-:Y:S01]  /*1460*/  IMAD.MOV.U32 R2, RZ, RZ, RZ ;  /* 0x000000ffff027224 */ /* 0x000fe200078e00ff */
[----:B------:R-:W-:Y:S01]  /*1470*/  ISETP.EQ.OR P2, PT, R0, RZ, P3 ;  /* 0x000000ff0000720c */ /* 0x000fe20001f42670 */
[----:B------:R-:W3:Y:S01]  /*1480*/  LDCU UR6, c[0x0][0x5c0] ;  /* 0x0000b800ff0677ac */ /* 0x000ee20008000800 */
[----:B------:R-:W-:Y:S01]  /*1490*/  PLOP3.LUT P1, PT, P1, PT, PT, 0x8, 0x80 ;  /* 0x000000000080781c */ /* 0x000fe20000f2e170 */
[----:B------:R-:W4:Y:S01]  /*14a0*/  LDCU UR51, c[0x0][0x370] ;  /* 0x00006e00ff3377ac */ /* 0x000f220008000800 */
[----:B------:R-:W1:Y:S01]  /*14b0*/  LDCU.64 UR44, c[0x0][0x348] ;  /* 0x00006900ff2c77ac */ /* 0x000e620008000a00 */
[----:B------:R-:W1:Y:S01]  /*14c0*/  LDCU UR50, c[0x0][0x374] ;  /* 0x00006e80ff3277ac */ /* 0x000e620008000800 */
[----:B--2---:R-:W-:Y:S02]  /*14d0*/  UIADD3 UR5, UPT, UPT, UR7, 0x3f, URZ ;  /* 0x0000003f07057890 */ /* 0x004fe4000fffe0ff */
[----:B---3--:R-:W-:-:S02]  /*14e0*/  UIADD3 UR6, UPT, UPT, UR6, 0x7f, URZ ;  /* 0x0000007f06067890 */ /* 0x008fc4000fffe0ff */
[----:B------:R-:W-:Y:S02]  /*14f0*/  USHF.R.S32.HI UR4, URZ, 0x1f, UR5 ;  /* 0x0000001fff047899 */ /* 0x000fe40008011405 */
[----:B------:R-:W-:Y:S02]  /*1500*/  UIADD3 UR55, UPT, UPT, UR7, 0x7e, URZ ;  /* 0x0000007e07377890 */ /* 0x000fe4000fffe0ff */
[----:B------:R-:W-:Y:S02]  /*1510*/  ULEA.HI UR4, UR4, UR5, URZ, 0x6 ;  /* 0x0000000504047291 */ /* 0x000fe4000f8f30ff */
[----:B------:R-:W-:Y:S02]  /*1520*/  UIADD3 UR5, UPT, UPT, UR7, -0x1, URZ ;  /* 0xffffffff07057890 */ /* 0x000fe4000fffe0ff */
[----:B------:R-:W-:Y:S02]  /*1530*/  USHF.R.S32.HI UR53, URZ, 0x6, UR4 ;  /* 0x00000006ff357899 */ /* 0x000fe40008011404 */
[----:B------:R-:W-:-:S02]  /*1540*/  UISETP.GE.U32.AND UP1, UPT, UR5, -0x7f, UPT ;  /* 0xffffff810500788c */ /* 0x000fc4000bf26070 */
[----:B------:R-:W-:Y:S02]  /*1550*/  UISETP.LT.U32.AND UP0, UPT, UR53, 0x11, UPT ;  /* 0x000000113500788c */ /* 0x000fe4000bf01070 */
[----:B------:R-:W-:Y:S02]  /*1560*/  USHF.R.S32.HI UR4, URZ, 0x1f, UR6 ;  /* 0x0000001fff047899 */ /* 0x000fe40008011406 */
[----:B------:R-:W-:Y:S02]  /*1570*/  USEL UR52, UR53, 0x11, UP0 ;  /* 0x0000001135347887 */ /* 0x000fe40008000000 */
[----:B------:R-:W-:Y:S02]  /*1580*/  ULEA.HI UR4, UR4, UR6, URZ, 0x7 ;  /* 0x0000000604047291 */ /* 0x000fe4000f8f38ff */
[----:B------:R-:W-:Y:S02]  /*1590*/  UIADD3 UR37, UPT, UPT, UR52, -0x1, URZ ;  /* 0xffffffff34257890 */ /* 0x000fe4000fffe0ff */
[----:B------:R-:W-:-:S02]  /*15a0*/  @UP1 UIADD3 UR37, UPT, UPT, UR52, URZ, URZ ;  /* 0x000000ff34251290 */ /* 0x000fc4000fffe0ff */
[----:B------:R-:W-:Y:S02]  /*15b0*/  USHF.R.S32.HI UR49, URZ, 0x7, UR4 ;  /* 0x00000007ff317899 */ /* 0x000fe40008011404 */
[----:B------:R-:W-:Y:S02]  /*15c0*/  UIADD3 UR54, UPT, UPT, UR53, -UR52, URZ ;  /* 0x8000003435367290 */ /* 0x000fe4000fffe0ff */
[----:B------:R-:W-:Y:S01]  /*15d0*/  UIADD3 UR37, UPT, UPT, UR37, 0x1, URZ ;  /* 0x0000000125257890 */ /* 0x000fe2000fffe0ff */
[----:B------:R-:W-:Y:S01]  /*15e0*/  UMOV UR22, 0x1 ;  /* 0x0000000100167882 */ /* 0x000fe20000000000 */
[----:B-1--4-:R-:W-:-:S10]  /*15f0*/  UMOV UR32, URZ ;  /* 0x000000ff00207c82 */ /* 0x012fd40008000000 */
.L_x_33:
[----:B------:R-:W-:Y:S01]  /*1600*/  IMAD.U32 R4, RZ, RZ, UR49 ;  /* 0x00000031ff047e24 */ /* 0x000fe2000f8e00ff */
[----:B------:R-:W1:Y:S04]  /*1610*/  LDCU UR35, c[0x0][0x5c4] ;  /* 0x0000b880ff2377ac */ /* 0x000e680008000800 */
[-C--:B------:R-:W-:Y:S01]  /*1620*/  IABS R0, R4.reuse ;  /* 0x0000000400007213 */ /* 0x080fe20000000000 */
[----:B------:R-:W-:Y:S01]  /*1630*/  UMOV UR23, 0x400 ;  /* 0x0000040000177882 */ /* 0x000fe20000000000 */
[----:B------:R-:W-:Y:S01]  /*1640*/  IABS R4, R4 ;  /* 0x0000000400047213 */ /* 0x000fe20000000000 */
[----:B------:R-:W-:Y:S01]  /*1650*/  USHF.L.U32 UR42, UR29, 0x6, URZ ;  /* 0x000000061d2a7899 */ /* 0x000fe200080006ff */
[----:B------:R-:W-:Y:S01]  /*1660*/  R2UR UR6, R0 ;  /* 0x00000000000672ca */ /* 0x000fe200000e0000 */
[----:B------:R-:W-:Y:S01]  /*1670*/  UMOV UR15, URZ ;  /* 0x000000ff000f7c82 */ /* 0x000fe20008000000 */
[----:B-1----:R-:W-:-:S11]  /*1680*/  IMAD.U32 R3, RZ, RZ, UR35 ;  /* 0x00000023ff037e24 */ /* 0x002fd6000f8e00ff */
[----:B------:R-:W1:Y:S08]  /*1690*/  I2F.RP R6, UR6 ;  /* 0x0000000600067d06 */ /* 0x000e700008209400 */
[----:B-1----:R-:W1:Y:S02]  /*16a0*/  MUFU.RCP R5, R6 ;  /* 0x0000000600057308 */ /* 0x002e640000001000 */
[----:B-1----:R-:W-:-:S06]  /*16b0*/  VIADD R5, R5, 0xffffffe ;  /* 0x0ffffffe05057836 */ /* 0x002fcc0000000000 */
[----:B------:R-:W1:Y:S02]  /*16c0*/  F2I.FTZ.U32.TRUNC.NTZ R0, R5 ;  /* 0x0000000500007305 */ /* 0x000e64000021f000 */
[----:B-1----:R-:W-:Y:S02]  /*16d0*/  R2UR UR5, R0 ;  /* 0x00000000000572ca */ /* 0x002fe400000e0000 */
[----:B------:R-:W-:Y:S01]  /*16e0*/  IABS R0, R3 ;  /* 0x0000000300007213 */ /* 0x000fe20000000000 */
[----:B------:R-:W-:-:S03]  /*16f0*/  IMAD.U32 R3, RZ, RZ, UR26 ;  /* 0x0000001aff037e24 */ /* 0x000fc6000f8e00ff */
[----:B------:R-:W-:Y:S01]  /*1700*/  R2UR UR8, R0 ;  /* 0x00000000000872ca */ /* 0x000fe200000e0000 */
[----:B------:R-:W-:Y:S01]  /*1710*/  IMAD.MOV R0, RZ, RZ, -R4 ;  /* 0x000000ffff007224 */ /* 0x000fe200078e0a04 */
[----:B------:R-:W-:-:S04]  /*1720*/  IABS R3, R3 ;  /* 0x0000000300037213 */ /* 0x000fc80000000000 */
[----:B------:R-:W-:Y:S01]  /*1730*/  R2UR UR9, R3 ;  /* 0x00000000030972ca */ /* 0x000fe200000e0000 */
[----:B------:R-:W-:-:S04]  /*1740*/  UIADD3 UR4, UPT, UPT, URZ, -UR5, URZ ;  /* 0x80000005ff047290 */ /* 0x000fc8000fffe0ff */
[----:B------:R-:W-:Y:S02]  /*1750*/  UIMAD UR7, UR4, UR6, URZ ;  /* 0x00000006040772a4 */ /* 0x000fe4000f8e02ff */
[----:B------:R-:W1:Y:S01]  /*1760*/  I2F.RP R3, UR8 ;  /* 0x0000000800037d06 */ /* 0x000e620008209400 */
[----:B------:R-:W-:Y:S02]  /*1770*/  UMOV UR4, URZ ;  /* 0x000000ff00047c82 */ /* 0x000fe40008000000 */
[----:B------:R-:W-:Y:S02]  /*1780*/  UIMAD.WIDE.U32 UR4, UR5, UR7, UR4 ;  /* 0x00000007050472a5 */ /* 0x000fe4000f8e0004 */
[----:B------:R-:W-:-:S05]  /*1790*/  R2UR UR7, R0 ;  /* 0x00000000000772ca */ /* 0x000fca00000e0000 */
[----:B------:R-:W-:Y:S02]  /*17a0*/  UMOV UR4, UR5 ;  /* 0x0000000500047c82 */ /* 0x000fe40008000000 */
[----:B------:R-:W-:Y:S01]  /*17b0*/  UIMAD.WIDE.U32 UR4, UR4, UR9, URZ ;  /* 0x00000009040472a5 */ /* 0x000fe2000f8e00ff */
[----:B-1----:R-:W1:Y:S06]  /*17c0*/  MUFU.RCP R0, R3 ;  /* 0x0000000300007308 */ /* 0x002e6c0000001000 */
[----:B------:R-:W-:Y:S02]  /*17d0*/  UMOV UR4, UR5 ;  /* 0x0000000500047c82 */ /* 0x000fe40008000000 */
[----:B------:R-:W-:Y:S01]  /*17e0*/  UIMAD UR5, UR4, UR7, UR9 ;  /* 0x00000007040572a4 */ /* 0x000fe2000f8e0209 */
[----:B------:R-:W2:Y:S03]  /*17f0*/  S2UR UR7, SR_CgaCtaId ;  /* 0x00000000000779c3 */ /* 0x000ea60000008800 */
[----:B------:R-:W-:Y:S01]  /*1800*/  UISETP.GT.U32.AND UP0, UPT, UR6, UR5, UPT ;  /* 0x000000050600728c */ /* 0x000fe2000bf04070 */
[----:B-1----:R-:W-:-:S02]  /*1810*/  VIADD R0, R0, 0xffffffe ;  /* 0x0ffffffe00007836 */ /* 0x002fc40000000000 */
[----:B------:R-:W-:-:S08]  /*1820*/  IMAD.U32 R3, RZ, RZ, UR22 ;  /* 0x00000016ff037e24 */ /* 0x000fd0000f8e00ff */
[----:B------:R-:W-:Y:S01]  /*1830*/  @!UP0 UIADD3 UR5, UPT, UPT, UR5, -UR6, URZ ;  /* 0x8000000605058290 */ /* 0x000fe2000fffe0ff */
[----:B------:R-:W1:Y:S01]  /*1840*/  F2I.FTZ.U32.TRUNC.NTZ R0, R0 ;  /* 0x0000000000007305 */ /* 0x000e62000021f000 */
[----:B------:R-:W-:Y:S01]  /*1850*/  @!UP0 UIADD3 UR4, UPT, UPT, UR4, 0x1, URZ ;  /* 0x0000000104048890 */ /* 0x000fe2000fffe0ff */
[----:B------:R-:W-:Y:S01]  /*1860*/  SHF.L.U32 R3, R3, 0x1f, RZ ;  /* 0x0000001f03037819 */ /* 0x000fe200000006ff */
[----:B------:R-:W-:Y:S02]  /*1870*/  UISETP.GE.U32.AND UP1, UPT, UR5, UR6, UPT ;  /* 0x000000060500728c */ /* 0x000fe4000bf26070 */
[----:B------:R-:W-:Y:S02]  /*1880*/  ULOP3.LUT UR5, UR26, UR49, URZ, 0x3c, !UPT ;  /* 0x000000311a057292 */ /* 0x000fe4000f8e3cff */
[----:B--2---:R-:W-:Y:S02]  /*1890*/  ULEA UR23, UR7, UR23, 0x18 ;  /* 0x0000001707177291 */ /* 0x004fe4000f8ec0ff */
[----:B------:R-:W-:-:S02]  /*18a0*/  UISETP.GE.AND UP0, UPT, UR5, URZ, UPT ;  /* 0x000000ff0500728c */ /* 0x000fc4000bf06270 */
[----:B------:R-:W-:-:S03]  /*18b0*/  ULEA UR7, UR32, UR23, 0x3 ;  /* 0x0000001720077291 */ /* 0x000fc6000f8e18ff */
[----:B------:R-:W-:Y:S01]  /*18c0*/  @UP1 UIADD3 UR4, UPT, UPT, UR4, 0x1, URZ ;  /* 0x0000000104041890 */ /* 0x000fe2000fffe0ff */
[----:B-1----:R-:W-:Y:S01]  /*18d0*/  R2UR UR5, R0 ;  /* 0x00000000000572ca */ /* 0x002fe200000e0000 */
[----:B------:R-:W-:-:S05]  /*18e0*/  UISETP.NE.AND UP1, UPT, UR49, URZ, UPT ;  /* 0x000000ff3100728c */ /* 0x000fca000bf25270 */
[----:B------:R-:W-:Y:S01]  /*18f0*/  UMOV UR6, UR4 ;  /* 0x0000000400067c82 */ /* 0x000fe20008000000 */
[----:B------:R1:W2:Y:S01]  /*1900*/  SYNCS.PHASECHK.TRANS64.TRYWAIT P0, [UR7+0x88], R3 ;  /* 0x00008803ff0075a7 */ /* 0x0002a20008001107 */
[----:B------:R-:W-:-:S04]  /*1910*/  @!UP0 UIADD3 UR6, UPT, UPT, -UR6, URZ, URZ ;  /* 0x000000ff06068290 */ /* 0x000fc8000fffe1ff */
[----:B------:R-:W-:Y:S02]  /*1920*/  @!UP1 ULOP3.LUT UR6, URZ, UR49, URZ, 0x33, !UPT ;  /* 0x00000031ff069292 */ /* 0x000fe4000f8e33ff */
[----:B------:R-:W-:-:S04]  /*1930*/  UIADD3 UR4, UPT, UPT, URZ, -UR5, URZ ;  /* 0x80000005ff047290 */ /* 0x000fc8000fffe0ff */
[----:B------:R-:W-:Y:S01]  /*1940*/  IMAD.U32 R0, RZ, RZ, UR6 ;  /* 0x00000006ff007e24 */ /* 0x000fe2000f8e00ff */
[----:B------:R-:W-:-:S03]  /*1950*/  UIMAD UR7, UR4, UR8, URZ ;  /* 0x00000008040772a4 */ /* 0x000fc6000f8e02ff */
[----:B------:R-:W-:Y:S01]  /*1960*/  UMOV UR4, URZ ;  /* 0x000000ff00047c82 */ /* 0x000fe20008000000 */
[----:B------:R-:W-:Y:S01]  /*1970*/  IABS R0, R0 ;  /* 0x0000000000007213 */ /* 0x000fe20000000000 */
[----:B------:R-:W-:-:S03]  /*1980*/  UIMAD.WIDE.U32 UR4, UR5, UR7, UR4 ;  /* 0x00000007050472a5 */ /* 0x000fc6000f8e0004 */
[----:B------:R-:W-:-:S04]  /*1990*/  R2UR UR9, R0 ;  /* 0x00000000000972ca */ /* 0x000fc800000e0000 */
[----:B------:R-:W-:-:S09]  /*19a0*/  UMOV UR4, UR5 ;  /* 0x0000000500047c82 */ /* 0x000fd20008000000 */
[----:B------:R-:W-:-:S07]  /*19b0*/  UIMAD.WIDE.U32 UR4, UR4, UR9, URZ ;  /* 0x00000009040472a5 */ /* 0x000fce000f8e00ff */
[----:B------:R-:W-:Y:S02]  /*19c0*/  UMOV UR4, UR5 ;  /* 0x0000000500047c82 */ /* 0x000fe40008000000 */
[----:B------:R-:W-:-:S04]  /*19d0*/  UIADD3 UR5, UPT, UPT, -UR4, URZ, URZ ;  /* 0x000000ff04057290 */ /* 0x000fc8000fffe1ff */
[----:B------:R-:W-:-:S04]  /*19e0*/  UIMAD UR5, UR8, UR5, UR9 ;  /* 0x00000005080572a4 */ /* 0x000fc8000f8e0209 */
[----:B------:R-:W-:-:S11]  /*19f0*/  UISETP.GT.U32.AND UP0, UPT, UR8, UR5, UPT ;  /* 0x000000050800728c */ /* 0x000fd6000bf04070 */
[----:B------:R-:W-:Y:S02]  /*1a00*/  @!UP0 UIADD3 UR5, UPT, UPT, UR5, -UR8, URZ ;  /* 0x8000000805058290 */ /* 0x000fe4000fffe0ff */
[----:B------:R-:W-:Y:S02]  /*1a10*/  @!UP0 UIADD3 UR4, UPT, UPT, UR4, 0x1, URZ ;  /* 0x0000000104048890 */ /* 0x000fe4000fffe0ff */
[----:B------:R-:W-:Y:S02]  /*1a20*/  UISETP.GE.U32.AND UP1, UPT, UR5, UR8, UPT ;  /* 0x000000080500728c */ /* 0x000fe4000bf26070 */
[----:B------:R-:W-:-:S04]  /*1a30*/  ULOP3.LUT UR5, UR6, UR35, URZ, 0x3c, !UPT ;  /* 0x0000002306057292 */ /* 0x000fc8000f8e3cff */
[----:B------:R-:W-:-:S05]  /*1a40*/  UISETP.GE.AND UP0, UPT, UR5, URZ, UPT ;  /* 0x000000ff0500728c */ /* 0x000fca000bf06270 */
[----:B------:R-:W-:Y:S02]  /*1a50*/  @UP1 UIADD3 UR4, UPT, UPT, UR4, 0x1, URZ ;  /* 0x0000000104041890 */ /* 0x000fe4000fffe0ff */
[----:B------:R-:W-:-:S05]  /*1a60*/  UISETP.NE.AND UP1, UPT, UR35, URZ, UPT ;  /* 0x000000ff2300728c */ /* 0x000fca000bf25270 */
[----:B------:R-:W-:Y:S01]  /*1a70*/  UMOV UR34, UR4 ;  /* 0x0000000400227c82 */ /* 0x000fe20008000000 */
[----:B------:R-:W-:Y:S02]  /*1a80*/  UIADD3 UR4, UPT, UPT, -UR6, URZ, URZ ;  /* 0x000000ff06047290 */ /* 0x000fe4000fffe1ff */
[----:B------:R-:W-:Y:S02]  /*1a90*/  @!UP0 UIADD3 UR34, UPT, UPT, -UR34, URZ, URZ ;  /* 0x000000ff22228290 */ /* 0x000fe4000fffe1ff */
[----:B------:R-:W-:Y:S02]  /*1aa0*/  UISETP.GE.U32.AND UP0, UPT, UR55, 0x7f, UPT ;  /* 0x0000007f3700788c */ /* 0x000fe4000bf06070 */
[----:B------:R-:W-:Y:S02]  /*1ab0*/  @!UP1 ULOP3.LUT UR34, URZ, UR35, URZ, 0x33, !UPT ;  /* 0x00000023ff229292 */ /* 0x000fe4000f8e33ff */
[----:B------:R-:W-:Y:S02]  /*1ac0*/  UIMAD UR4, UR49, UR4, UR26 ;  /* 0x00000004310472a4 */ /* 0x000fe4000f8e021a */
[----:B------:R-:W-:-:S02]  /*1ad0*/  UIADD3 UR5, UPT, UPT, -UR34, URZ, URZ ;  /* 0x000000ff22057290 */ /* 0x000fc4000fffe1ff */
[----:B------:R-:W-:Y:S02]  /*1ae0*/  USHF.L.U32 UR10, UR4, 0x7, URZ ;  /* 0x00000007040a7899 */ /* 0x000fe400080006ff */
[----:B------:R-:W-:Y:S01]  /*1af0*/  UIMAD UR35, UR35, UR5, UR6 ;  /* 0x00000005232372a4 */ /* 0x000fe2000f8e0206 */
[----:B-12---:R-:W-:Y:S11]  /*1b00*/  BRA.U !UP0, `(.L_x_18) ;  /* 0x0000000508147547 */ /* 0x006ff6000b800000 */
[----:B------:R-:W1:Y:S01]  /*1b10*/  LDCU.64 UR30, c[0x0][0x5b0] ;  /* 0x0000b600ff1e77ac */ /* 0x000e620008000a00 */
[----:B------:R-:W1:Y:S01]  /*1b20*/  LDCU.64 UR28, c[0x0][0x5d8] ;  /* 0x0000bb00ff1c77ac */ /* 0x000e620008000a00 */
[----:B------:R-:W2:Y:S01]  /*1b30*/  LDCU UR19, c[0x0][0x598] ;  /* 0x0000b300ff1377ac */ /* 0x000ea20008000800 */
[----:B------:R-:W3:Y:S01]  /*1b40*/  LDCU UR18, c[0x0][0x58c] ;  /* 0x0000b180ff1277ac */ /* 0x000ee20008000800 */
[----:B------:R-:W4:Y:S01]  /*1b50*/  LDCU UR21, c[0x0][0x59c] ;  /* 0x0000b380ff1577ac */ /* 0x000f220008000800 */
[----:B------:R-:W2:Y:S01]  /*1b60*/  LDCU UR20, c[0x0][0x5a0] ;  /* 0x0000b400ff1477ac */ /* 0x000ea20008000800 */
[----:B------:R-:W2:Y:S01]  /*1b70*/  LDCU.64 UR16, c[0x0][0x590] ;  /* 0x0000b200ff1077ac */ /* 0x000ea20008000a00 */
[----:B------:R-:W2:Y:S01]  /*1b80*/  LDCU.64 UR6, c[0x0][0x5b8] ;  /* 0x0000b700ff0677ac */ /* 0x000ea20008000a00 */
[----:B------:R-:W2:Y:S01]  /*1b90*/  LDCU.64 UR4, c[0x0][0x5d0] ;  /* 0x0000ba00ff0477ac */ /* 0x000ea20008000a00 */
[----:B-1----:R-:W-:Y:S02]  /*1ba0*/  UIMAD UR30, UR35, UR30, UR28 ;  /* 0x0000001e231e72a4 */ /* 0x002fe4000f8e021c */
[----:B------:R-:W-:Y:S01]  /*1bb0*/  UIMAD UR29, UR34, UR31, UR29 ;  /* 0x0000001f221d72a4 */ /* 0x000fe2000f8e021d */
[----:B------:R-:W-:Y:S01]  /*1bc0*/  UMOV UR14, URZ ;  /* 0x000000ff000e7c82 */ /* 0x000fe20008000000 */
[----:B---34-:R-:W-:-:S10]  /*1bd0*/  UMOV UR11, UR32 ;  /* 0x00000020000b7c82 */ /* 0x018fd40008000000 */
.L_x_23:
[----:B------:R-:W-:Y:S01]  /*1be0*/  @!P3 MOV R3, 0x3000 ;  /* 0x000030000003b802 */ /* 0x000fe20000000f00 */
[----:B------:R-:W-:Y:S01]  /*1bf0*/  ULEA UR41, UR11, UR23, 0x3 ;  /* 0x000000170b297291 */ /* 0x000fe2000f8e18ff */
[----:B---3--:R-:W-:Y:S11]  /*1c00*/  @P0 BRA `(.L_x_19) ;  /* 0x0000000000100947 */ /* 0x008ff60003800000 */
[----:B------:R-:W-:Y:S04]  /*1c10*/  MOV R0, UR22 ;  /* 0x0000001600007c02 */ /* 0x000fe80008000f00 */
[----:B------:R-:W-:Y:S04]  /*1c20*/  SHF.L.U32 R5, R0, 0x1f, RZ ;  /* 0x0000001f00057819 */ /* 0x000fe800000006ff */
[----:B------:R-:W1:Y:S02]  /*1c30*/  SYNCS.PHASECHK.TRANS64.TRYWAIT P0, [UR41+0x88], R5 ;  /* 0x00008805ff0075a7 */ /* 0x000e640008001129 */
[----:B-1----:R-:W-:Y:S05]  /*1c40*/  @!P0 BRA `(.L_x_20) ;  /* 0x0000006c00088947 */ /* 0x002fea0003800000 */
.L_x_19:
[----:B------:R3:W-:Y:S01]  /*1c50*/  @!P3 SYNCS.ARRIVE.TRANS64 RZ, [UR41], R3 ;  /* 0x00000003ffffb9a7 */ /* 0x0007e20008000029 */
[----:B------:R-:W-:Y:S04]  /*1c60*/  BSSY.RECONVERGENT B0, `(.L_x_21) ;  /* 0x0000003000007945 */ /* 0x000fe80003800200 */
[----:B------:R-:W-:Y:S05]  /*1c70*/  @P2 BRA `(.L_x_22) ;  /* 0x0000000000042947 */ /* 0x000fea0003800000 */
[----:B--2---:R-:W-:Y:S05]  /*1c80*/  BPT.TRAP 0x1 ;  /* 0x000000040000795c */ /* 0x004fea0000300000 */
.L_x_22:
[----:B--2---:R-:W-:Y:S05]  /*1c90*/  BSYNC.RECONVERGENT B0 ;  /* 0x0000000000007941 */ /* 0x004fea0003800200 */
.L_x_21:
[----:B------:R-:W-:Y:S02]  /*1ca0*/  UIADD3 UR8, UPT, UPT, UR11, 0x1, URZ ;  /* 0x000000010b087890 */ /* 0x000fe4000fffe0ff */
[----:B------:R-:W-:Y:S02]  /*1cb0*/  USHF.L.U32 UR43, UR14, 0x6, URZ ;  /* 0x000000060e2b7899 */ /* 0x000fe400080006ff */
[----:B------:R-:W-:Y:S02]  /*1cc0*/  UISETP.NE.AND UP0, UPT, UR8, 0x11, UPT ;  /* 0x000000110800788c */ /* 0x000fe4000bf05270 */
[----:B------:R-:W-:Y:S02]  /*1cd0*/  UISETP.NE.AND UP2, UPT, UR19, 0x1, UPT ;  /* 0x000000011300788c */ /* 0x000fe4000bf45270 */
[----:B------:R-:W-:Y:S02]  /*1ce0*/  USEL UR9, URZ, 0x1, UP0 ;  /* 0x00000001ff097887 */ /* 0x000fe40008000000 */
[----:B------:R-:W-:Y:S02]  /*1cf0*/  USEL UR32, UR8, URZ, UP0 ;  /* 0x000000ff08207287 */ /* 0x000fe40008000000 */
[----:B------:R-:W-:Y:S02]  /*1d00*/  ULOP3.LUT UR22, UR22, UR9, URZ, 0x3c, !UPT ;  /* 0x0000000916167292 */ /* 0x000fe4000f8e3cff */
[----:B------:R-:W-:Y:S02]  /*1d10*/  ULEA UR8, UR32, UR23, 0x3 ;  /* 0x0000001720087291 */ /* 0x000fe4000f8e18ff */
[----:B------:R-:W-:Y:S02]  /*1d20*/  UISETP.NE.AND UP0, UPT, UR18, 0x1, UPT ;  /* 0x000000011200788c */ /* 0x000fe4000bf05270 */
[----:B------:R-:W-:Y:S01]  /*1d30*/  UIADD3 UR26, UP1, UPT, UR44, 0x80, URZ ;  /* 0x000000802c1a7890 */ /* 0x000fe2000ff3e0ff */
[----:B-1----:R-:W-:Y:S01]  /*1d40*/  MOV R0, UR22 ;  /* 0x0000001600007c02 */ /* 0x002fe20008000f00 */
[----:B------:R-:W-:Y:S02]  /*1d50*/  ULEA UR40, UR11, UR23, 0xc ;  /* 0x000000170b287291 */ /* 0x000fe4000f8e60ff */
[----:B------:R-:W-:Y:S01]  /*1d60*/  ULEA UR15, UR11, UR23, 0xd ;  /* 0x000000170b0f7291 */ /* 0x000fe2000f8e68ff */
[----:B---3--:R-:W-:Y:S01]  /*1d70*/  SHF.L.U32 R3, R0, 0x1f, RZ ;  /* 0x0000001f00037819 */ /* 0x008fe200000006ff */
[----:B------:R-:W-:Y:S02]  /*1d80*/  UIADD3.X UR27, UPT, UPT, URZ, UR45, URZ, UP1, !UPT ;  /* 0x0000002dff1b7290 */ /* 0x000fe40008ffe4ff */
[----:B------:R-:W-:Y:S01]  /*1d90*/  UIADD3 UR40, UPT, UPT, UR40, 0x4400, URZ ;  /* 0x0000440028287890 */ /* 0x000fe2000fffe0ff */
[----:B------:R1:W3:Y:S01]  /*1da0*/  SYNCS.PHASECHK.TRANS64.TRYWAIT P0, [UR8+0x88], R3 ;  /* 0x00008803ff0075a7 */ /* 0x0002e20008001108 */
[----:B------:R-:W-:Y:S02]  /*1db0*/  UIMAD.WIDE.U32 UR8, UR43, UR16, URZ ;  /* 0x000000102b0872a5 */ /* 0x000fe4000f8e00ff */
[----:B------:R-:W-:Y:S02]  /*1dc0*/  UPRMT UR28, UR30, 0x40, UR29 ;  /* 0x000000401e1c7896 */ /* 0x000fe4000800001d */
[----:B------:R-:W-:Y:S02]  /*1dd0*/  USHF.R.U32.HI UR9, URZ, UR17, UR9 ;  /* 0x00000011ff097299 */ /* 0x000fe40008011609 */
[----:B------:R-:W-:Y:S02]  /*1de0*/  UIADD3 UR14, UPT, UPT, UR14, 0x1, URZ ;  /* 0x000000010e0e7890 */ /* 0x000fe4000fffe0ff */
[----:B------:R-:W-:Y:S02]  /*1df0*/  USEL UR9, UR43, UR9, !UP0 ;  /* 0x000000092b097287 */ /* 0x000fe4000c000000 */
[----:B------:R-:W-:Y:S02]  /*1e00*/  UIADD3 UR24, UP0, UPT, UR44, 0x180, URZ ;  /* 0x000001802c187890 */ /* 0x000fe4000ff1e0ff */
[----:B------:R-:W-:Y:S02]  /*1e10*/  UIMAD.WIDE.U32 UR12, UR9, UR21, URZ ;  /* 0x00000015090c72a5 */ /* 0x000fe4000f8e00ff */
[----:B------:R-:W-:Y:S02]  /*1e20*/  UIADD3 UR11, UPT, UPT, -UR9, URZ, URZ ;  /* 0x000000ff090b7290 */ /* 0x000fe4000fffe1ff */
[----:B------:R-:W-:Y:S02]  /*1e30*/  USHF.R.U32.HI UR13, URZ, UR20, UR13 ;  /* 0x00000014ff0d7299 */ /* 0x000fe4000801160d */
[----:B------:R-:W-:Y:S02]  /*1e40*/  UIMAD UR11, UR18, UR11, UR43 ;  /* 0x0000000b120b72a4 */ /* 0x000fe4000f8e022b */
[----:B------:R-:W-:Y:S02]  /*1e50*/  USEL UR13, UR9, UR13, !UP2 ;  /* 0x0000000d090d7287 */ /* 0x000fe4000d000000 */
[----:B------:R-:W-:Y:S02]  /*1e60*/  UIMAD UR11, UR11, UR6, UR4 ;  /* 0x000000060b0b72a4 */ /* 0x000fe4000f8e0204 */
[----:B------:R-:W-:Y:S02]  /*1e70*/  UIADD3 UR8, UPT, UPT, -UR13, URZ, URZ ;  /* 0x000000ff0d087290 */ /* 0x000fe4000fffe1ff */
[----:B------:R-:W-:Y:S02]  /*1e80*/  UIADD3.X UR25, UPT, UPT, URZ, UR45, URZ, UP0, !UPT ;  /* 0x0000002dff197290 */ /* 0x000fe400087fe4ff */
[----:B------:R-:W-:Y:S02]  /*1e90*/  UIMAD UR9, UR19, UR8, UR9 ;  /* 0x00000008130972a4 */ /* 0x000fe4000f8e0209 */
[----:B------:R-:W-:Y:S01]  /*1ea0*/  UIADD3 UR8, UPT, UPT, UR15, 0x15400, URZ ;  /* 0x000154000f087890 */ /* 0x000fe2000fffe0ff */
[----:B------:R-:W-:Y:S01]  /*1eb0*/  UMOV UR46, 0x0 ;  /* 0x00000000002e7882 */ /* 0x000fe20000000000 */
[----:B------:R-:W-:Y:S01]  /*1ec0*/  UMOV UR47, 0x10000000 ;  /* 0x10000000002f7882 */ /* 0x000fe20000000000 */
[----:B------:R-:W-:Y:S01]  /*1ed0*/  UIMAD UR12, UR9, UR7, UR5 ;  /* 0x00000007090c72a4 */ /* 0x000fe2000f8e0205 */
[----:B------:R-:W-:Y:S01]  /*1ee0*/  UTMALDG.2D [UR40], [UR26], desc[UR46] ;  /* 0x00002e281a0075b4 */ /* 0x000fe20008009000 */
[----:B------:R-:W-:Y:S01]  /*1ef0*/  UPRMT UR15, UR28, 0x5410, URZ ;  /* 0x000054101c0f7896 */ /* 0x000fe200080000ff */
[----:B------:R-:W-:Y:S01]  /*1f00*/  UMOV UR9, UR41 ;  /* 0x0000002900097c82 */ /* 0x000fe20008000000 */
[----:B------:R-:W-:Y:S07]  /*1f10*/  UISETP.NE.AND UP0, UPT, UR14, UR37, UPT ;  /* 0x000000250e00728c */ /* 0x000fee000bf05270 */
[----:B------:R2:W-:Y:S02]  /*1f20*/  UTMALDG.4D.IM2COL [UR8], [UR24], UR15 ;  /* 0x00000008180073b4 */ /* 0x0005e4000805800f */
[----:B--2---:R-:W-:Y:S01]  /*1f30*/  UMOV UR15, UR37 ;  /* 0x00000025000f7c82 */ /* 0x004fe20008000000 */
[----:B------:R-:W-:Y:S01]  /*1f40*/  UMOV UR11, UR32 ;  /* 0x00000020000b7c82 */ /* 0x000fe20008000000 */
[----:B-1----:R-:W-:Y:S05]  /*1f50*/  BRA.U UP0, `(.L_x_23) ;  /* 0xfffffffd00207547 */ /* 0x002fea000b83ffff */
.L_x_18:
[----:B------:R-:W-:Y:S01]  /*1f60*/  ULEA UR4, UR32, UR23, 0x3 ;  /* 0x0000001720047291 */ /* 0x000fe2000f8e18ff */
[----:B------:R-:W-:Y:S01]  /*1f70*/  MOV R0, UR22 ;  /* 0x0000001600007c02 */ /* 0x000fe20008000f00 */
[----:B------:R-:W-:Y:S01]  /*1f80*/  @!P1 SYNCS.ARRIVE.TRANS64.A1T0 RZ, [UR23+0x138], RZ ;  /* 0x000138ffffff99a7 */ /* 0x000fe20008100017 */
[----:B------:R-:W-:Y:S02]  /*1f90*/  UISETP.GT.AND UP0, UPT, UR53, UR52, UPT ;  /* 0x000000343500728c */ /* 0x000fe4000bf04270 */
[----:B------:R-:W-:-:S04]  /*1fa0*/  SHF.L.U32 R0, R0, 0x1f, RZ ;  /* 0x0000001f00007819 */ /* 0x000fc800000006ff */
[----:B---3--:R1:W2:Y:S03]  /*1fb0*/  SYNCS.PHASECHK.TRANS64.TRYWAIT P0, [UR4+0x88], R0 ;  /* 0x00008800ff0075a7 */ /* 0x0082a60008001104 */
[----:B------:R-:W-:Y:S05]  /*1fc0*/  BRA.U !UP0, `(.L_x_24) ;  /* 0x0000000508147547 */ /* 0x000fea000b800000 */
[----:B------:R-:W3:Y:S01]  /*1fd0*/  LDCU.64 UR12, c[0x0][0x5b0] ;  /* 0x0000b600ff0c77ac */ /* 0x000ee20008000a00 */
[----:B------:R-:W3:Y:S01]  /*1fe0*/  LDCU.64 UR8, c[0x0][0x5d8] ;  /* 0x0000bb00ff0877ac */ /* 0x000ee20008000a00 */
[----:B------:R-:W4:Y:S01]  /*1ff0*/  LDCU UR18, c[0x0][0x598] ;  /* 0x0000b300ff1277ac */ /* 0x000f220008000800 */
[----:B------:R-:W1:Y:S01]  /*2000*/  LDCU UR14, c[0x0][0x58c] ;  /* 0x0000b180ff0e77ac */ /* 0x000e620008000800 */
[----:B------:R-:W1:Y:S01]  /*2010*/  LDCU UR20, c[0x0][0x59c] ;  /* 0x0000b380ff1477ac */ /* 0x000e620008000800 */
[----:B------:R-:W1:Y:S01]  /*2020*/  LDCU UR19, c[0x0][0x5a0] ;  /* 0x0000b400ff1377ac */ /* 0x000e620008000800 */
[----:B------:R-:W1:Y:S01]  /*2030*/  LDCU.64 UR16, c[0x0][0x590] ;  /* 0x0000b200ff1077ac */ /* 0x000e620008000a00 */
[----:B------:R-:W1:Y:S01]  /*2040*/  LDCU.64 UR6, c[0x0][0x5b8] ;  /* 0x0000b700ff0677ac */ /* 0x000e620008000a00 */
[----:B------:R-:W1:Y:S01]  /*2050*/  LDCU.64 UR4, c[0x0][0x5d0] ;  /* 0x0000ba00ff0477ac */ /* 0x000e620008000a00 */
[----:B---3--:R-:W-:Y:S02]  /*2060*/  UIMAD UR35, UR35, UR12, UR8 ;  /* 0x0000000c232372a4 */ /* 0x008fe4000f8e0208 */
[----:B------:R-:W-:-:S02]  /*2070*/  UIMAD UR34, UR34, UR13, UR9 ;  /* 0x0000000d222272a4 */ /* 0x000fc4000f8e0209 */
[----:B------:R-:W-:Y:S01]  /*2080*/  UIADD3 UR36, UPT, UPT, UR54, UR15, URZ ;  /* 0x0000000f36247290 */ /* 0x000fe2000fffe0ff */
[----:B----4-:R-:W-:-:S11]  /*2090*/  UMOV UR11, UR32 ;  /* 0x00000020000b7c82 */ /* 0x010fd60008000000 */
.L_x_29:
[----:B------:R-:W-:Y:S01]  /*20a0*/  @!P3 MOV R3, 0x3000 ;  /* 0x000030000003b802 */ /* 0x000fe20000000f00 */
[----:B------:R-:W-:Y:S01]  /*20b0*/  ULEA UR25, UR11, UR23, 0x3 ;  /* 0x000000170b197291 */ /* 0x000fe2000f8e18ff */
[----:B--2-4-:R-:W-:Y:S11]  /*20c0*/  @P0 BRA `(.L_x_25) ;  /* 0x0000000000100947 */ /* 0x014ff60003800000 */
[----:B-1----:R-:W-:Y:S04]  /*20d0*/  MOV R0, UR22 ;  /* 0x0000001600007c02 */ /* 0x002fe80008000f00 */
[----:B------:R-:W-:Y:S04]  /*20e0*/  SHF.L.U32 R5, R0, 0x1f, RZ ;  /* 0x0000001f00057819 */ /* 0x000fe800000006ff */
[----:B------:R-:W1:Y:S02]  /*20f0*/  SYNCS.PHASECHK.TRANS64.TRYWAIT P0, [UR25+0x88], R5 ;  /* 0x00008805ff0075a7 */ /* 0x000e640008001119 */
[----:B-1----:R-:W-:Y:S05]  /*2100*/  @!P0 BRA `(.L_x_26) ;  /* 0x0000006400f08947 */ /* 0x002fea0003800000 */
.L_x_25:
[----:B------:R2:W-:Y:S01]  /*2110*/  @!P3 SYNCS.ARRIVE.TRANS64 RZ, [UR25], R3 ;  /* 0x00000003ffffb9a7 */ /* 0x0005e20008000019 */
[----:B------:R-:W-:Y:S04]  /*2120*/  BSSY.RECONVERGENT B0, `(.L_x_27) ;  /* 0x0000003000007945 */ /* 0x000fe80003800200 */
[----:B------:R-:W-:Y:S05]  /*2130*/  @P2 BRA `(.L_x_28) ;  /* 0x0000000000042947 */ /* 0x000fea0003800000 */
[----:B-1----:R-:W-:Y:S05]  /*2140*/  BPT.TRAP 0x1 ;  /* 0x000000040000795c */ /* 0x002fea0000300000 */
.L_x_28:
[----:B-1----:R-:W-:Y:S05]  /*2150*/  BSYNC.RECONVERGENT B0 ;  /* 0x0000000000007941 */ /* 0x002fea0003800200 */
.L_x_27:
        /* <DEDUP_REMOVED lines=10> */
[----:B------:R-:W-:Y:S01]  /*2200*/  MOV R0, UR22 ;  /* 0x0000001600007c02 */ /* 0x000fe20008000f00 */
[----:B------:R-:W-:Y:S02]  /*2210*/  ULEA UR24, UR11, UR23, 0xc ;  /* 0x000000170b187291 */ /* 0x000fe4000f8e60ff */
[----:B------:R-:W-:Y:S01]  /*2220*/  ULEA UR21, UR11, UR23, 0xd ;  /* 0x000000170b157291 */ /* 0x000fe2000f8e68ff */
[----:B--2---:R-:W-:Y:S01]  /*2230*/  SHF.L.U32 R3, R0, 0x1f, RZ ;  /* 0x0000001f00037819 */ /* 0x004fe200000006ff */
[----:B------:R-:W-:Y:S02]  /*2240*/  UIADD3.X UR29, UPT, UPT, URZ, UR45, URZ, UP1, !UPT ;  /* 0x0000002dff1d7290 */ /* 0x000fe40008ffe4ff */
[----:B------:R-:W-:Y:S01]  /*2250*/  UIADD3 UR24, UPT, UPT, UR24, 0x4400, URZ ;  /* 0x0000440018187890 */ /* 0x000fe2000fffe0ff */
[----:B------:R3:W4:Y:S01]  /*2260*/  SYNCS.PHASECHK.TRANS64.TRYWAIT P0, [UR8+0x88], R3 ;  /* 0x00008803ff0075a7 */ /* 0x0007220008001108 */
        /* <DEDUP_REMOVED lines=14> */
[----:B------:R-:W-:Y:S01]  /*2350*/  UIMAD UR9, UR18, UR8, UR9 ;  /* 0x00000008120972a4 */ /* 0x000fe2000f8e0209 */
[----:B------:R-:W-:Y:S01]  /*2360*/  UMOV UR40, 0x0 ;  /* 0x0000000000287882 */ /* 0x000fe20000000000 */
[----:B------:R-:W-:Y:S01]  /*2370*/  UMOV UR41, 0x10000000 ;  /* 0x1000000000297882 */ /* 0x000fe20000000000 */
[----:B------:R-:W-:Y:S01]  /*2380*/  UMOV UR26, UR42 ;  /* 0x0000002a001a7c82 */ /* 0x000fe20008000000 */
[----:B------:R-:W-:Y:S01]  /*2390*/  UIADD3 UR8, UPT, UPT, UR21, 0x15400, URZ ;  /* 0x0001540015087890 */ /* 0x000fe2000fffe0ff */
[----:B------:R-:W-:Y:S01]  /*23a0*/  UTMALDG.2D [UR24], [UR28], desc[UR40] ;  /* 0x000028181c0075b4 */ /* 0x000fe20008009000 */
[----:B------:R-:W-:Y:S02]  /*23b0*/  UIMAD UR12, UR9, UR7, UR5 ;  /* 0x00000007090c72a4 */ /* 0x000fe4000f8e0205 */
[----:B------:R-:W-:Y:S01]  /*23c0*/  UPRMT UR21, UR33, 0x5410, URZ ;  /* 0x0000541021157896 */ /* 0x000fe200080000ff */
[----:B------:R-:W-:Y:S01]  /*23d0*/  UMOV UR9, UR25 ;  /* 0x0000001900097c82 */ /* 0x000fe20008000000 */
[----:B------:R-:W-:Y:S07]  /*23e0*/  UISETP.NE.AND UP0, UPT, UR15, UR36, UPT ;  /* 0x000000240f00728c */ /* 0x000fee000bf05270 */
[----:B------:R1:W-:Y:S02]  /*23f0*/  UTMALDG.4D.IM2COL [UR8], [UR30], UR21 ;  /* 0x000000081e0073b4 */ /* 0x0003e40008058015 */
[----:B-1----:R-:W-:Y:S01]  /*2400*/  UMOV UR11, UR32 ;  /* 0x00000020000b7c82 */ /* 0x002fe20008000000 */
[----:B---3--:R-:W-:Y:S05]  /*2410*/  BRA.U UP0, `(.L_x_29) ;  /* 0xfffffffd00207547 */ /* 0x008fea000b83ffff */
.L_x_24:
[----:B------:R-:W-:Y:S01]  /*2420*/  SHF.L.U32 R3, R2, 0x1f, RZ ;  /* 0x0000001f02037819 */ /* 0x000fe200000006ff */
[----:B------:R-:W-:-:S03]  /*2430*/  NOP ;  /* 0x0000000000007918 */ /* 0x000fc60000000000 */
[----:B--2-4-:R-:W2:Y:S02]  /*2440*/  SYNCS.PHASECHK.TRANS64.TRYWAIT P0, [UR23+0x140], R3 ;  /* 0x00014003ff0075a7 */ /* 0x014ea40008001117 */
[----:B--2---:R-:W-:Y:S05]  /*2450*/  @!P0 BRA `(.L_x_30) ;  /* 0x0000006400348947 */ /* 0x004fea0003800000 */
.L_x_115:
[----:B------:R-:W2:Y:S01]  /*2460*/  LDS.128 R4, [UR23+0x180] ;  /* 0x00018017ff047984 */ /* 0x000ea20008000c00 */
[----:B------:R-:W-:Y:S02]  /*2470*/  UIADD3 UR4, UPT, UPT, UR23, 0x148, URZ ;  /* 0x0000014817047890 */ /* 0x000fe4000fffe0ff */
[----:B------:R-:W-:Y:S01]  /*2480*/  UISETP.GE.AND UP0, UPT, UR39, 0x1, UPT ;  /* 0x000000012700788c */ /* 0x000fe2000bf06270 */
[----:B------:R-:W-:Y:S01]  /*2490*/  @!PT LDS RZ, [RZ] ;  /* 0x00000000fffff984 */ /* 0x000fe20000000800 */
[----:B------:R-:W-:Y:S01]  /*24a0*/  @!PT LDS RZ, [RZ] ;  /* 0x00000000fffff984 */ /* 0x000fe20000000800 */
[----:B------:R-:W-:Y:S01]  /*24b0*/  @!PT LDS RZ, [RZ] ;  /* 0x00000000fffff984 */ /* 0x000fe20000000800 */
[----:B------:R-:W-:Y:S01]  /*24c0*/  @!PT LDS RZ, [RZ] ;  /* 0x00000000fffff984 */ /* 0x000fe20000000800 */
[----:B------:R3:W-:Y:S06]  /*24d0*/  MEMBAR.ALL.CTA ;  /* 0x0000000000007992 */ /* 0x0007ec0000008000 */
[----:B---3--:R-:W3:Y:S01]  /*24e0*/  FENCE.VIEW.ASYNC.S ;  /* 0x00000000000073c6 */ /* 0x008ee20000000000 */
[----:B------:R-:W-:-:S09]  /*24f0*/  UPRMT UR4, URZ, 0x654, UR4 ;  /* 0x00000654ff047896 */ /* 0x000fd20008000004 */
[----:B---3--:R-:W-:Y:S01]  /*2500*/  SYNCS.ARRIVE.TRANS64.RED.A1T0 RZ, [UR4], RZ ;  /* 0x000000ffffff79a7 */ /* 0x008fe20008100404 */
[----:B--2---:R-:W-:-:S13]  /*2510*/  LOP3.LUT P0, RZ, R6, 0x1, RZ, 0xc0, !PT ;  /* 0x0000000106ff7812 */ /* 0x004fda000780c0ff */
[----:B------:R-:W-:Y:S01]  /*2520*/  VOTEU.ANY UP1, P0 ;  /* 0x0000000000ff7886 */ /* 0x000fe20000020100 */
[----:B------:R-:W-:-:S13]  /*2530*/  PLOP3.LUT P0, PT, PT, PT, UP1, 0x80, 0x8 ;  /* 0x000000000008781c */ /* 0x000fda0003f0f018 */
[----:B-1----:R-:W-:Y:S02]  /*2540*/  @P0 MOV R0, R4 ;  /* 0x0000000400000202 */ /* 0x002fe40000000f00 */
[----:B------:R-:W-:Y:S02]  /*2550*/  @P0 LOP3.LUT R4, R5, 0xffff, RZ, 0xc0, !PT ;  /* 0x0000ffff05040812 */ /* 0x000fe400078ec0ff */
[----:B------:R-:W-:Y:S02]  /*2560*/  @P0 R2UR UR6, R0 ;  /* 0x00000000000602ca */ /* 0x000fe400000e0000 */
[----:B------:R-:W-:-:S11]  /*2570*/  @P0 R2UR UR5, R4 ;  /* 0x00000000040502ca */ /* 0x000fd600000e0000 */
[----:B------:R-:W-:Y:S02]  /*2580*/  @UP1 UMOV UR48, UR6 ;  /* 0x0000000600301c82 */ /* 0x000fe40008000000 */
[----:B------:R-:W-:Y:S01]  /*2590*/  @UP1 UMOV UR38, UR5 ;  /* 0x0000000500261c82 */ /* 0x000fe20008000000 */
[----:B------:R-:W-:Y:S05]  /*25a0*/  BRA.U !UP0, `(.L_x_31) ;  /* 0x0000000108d47547 */ /* 0x000fea000b800000 */
[----:B------:R-:W1:Y:S01]  /*25b0*/  LDCU.128 UR16, c[0x0][0xb10] ;  /* 0x00016200ff1077ac */ /* 0x000e620008000c00 */
[----:B------:R-:W2:Y:S01]  /*25c0*/  LDCU UR21, c[0x0][0xb20] ;  /* 0x00016400ff1577ac */ /* 0x000ea20008000800 */
[----:B------:R-:W3:Y:S01]  /*25d0*/  LDCU UR20, c[0x0][0xb0c] ;  /* 0x00016180ff1477ac */ /* 0x000ee20008000800 */
[----:B------:R-:W4:Y:S01]  /*25e0*/  LDCU.64 UR14, c[0x0][0xb28] ;  /* 0x00016500ff0e77ac */ /* 0x000f220008000a00 */
[----:B------:R-:W-:Y:S02]  /*25f0*/  UISETP.NE.AND UP3, UPT, UR39, 0x1, UPT ;  /* 0x000000012700788c */ /* 0x000fe4000bf65270 */
[----:B-1----:R-:W-:Y:S02]  /*2600*/  UIMAD.WIDE.U32 UR4, UR50, UR19, URZ ;  /* 0x00000013320472a5 */ /* 0x002fe4000f8e00ff */
[----:B------:R-:W-:Y:S02]  /*2610*/  UIMAD.WIDE.U32 UR6, UR51, UR16, URZ ;  /* 0x00000010330672a5 */ /* 0x000fe4000f8e00ff */
[----:B------:R-:W-:-:S02]  /*2620*/  UISETP.NE.AND UP0, UPT, UR18, 0x1, UPT ;  /* 0x000000011200788c */ /* 0x000fc4000bf05270 */
[----:B------:R-:W-:Y:S01]  /*2630*/  UIMAD.WIDE.U32 UR10, UR38, UR19, URZ ;  /* 0x00000013260a72a5 */ /* 0x000fe2000f8e00ff */
[----:B------:R-:W-:Y:S01]  /*2640*/  UMOV UR4, UR5 ;  /* 0x0000000500047c82 */ /* 0x000fe20008000000 */
[----:B---3--:R-:W-:Y:S02]  /*2650*/  UISETP.NE.AND UP2, UPT, UR20, 0x1, UPT ;  /* 0x000000011400788c */ /* 0x008fe4000bf45270 */
[----:B--2---:R-:W-:Y:S02]  /*2660*/  USHF.R.U32.HI UR5, URZ, UR21, UR4 ;  /* 0x00000015ff057299 */ /* 0x004fe40008011604 */
[----:B------:R-:W-:Y:S01]  /*2670*/  UIMAD.WIDE.U32 UR12, UR48, UR16, URZ ;  /* 0x00000010300c72a5 */ /* 0x000fe2000f8e00ff */
[----:B------:R-:W-:Y:S01]  /*2680*/  UMOV UR4, UR7 ;  /* 0x0000000700047c82 */ /* 0x000fe20008000000 */
[----:B------:R-:W-:Y:S02]  /*2690*/  USEL UR5, UR50, UR5, !UP0 ;  /* 0x0000000532057287 */ /* 0x000fe4000c000000 */
[----:B------:R-:W-:-:S02]  /*26a0*/  USHF.R.U32.HI UR4, URZ, UR17, UR4 ;  /* 0x00000011ff047299 */ /* 0x000fc40008011604 */
[----:B----4-:R-:W-:Y:S02]  /*26b0*/  UIMAD.WIDE.U32 UR8, UR5, UR14, URZ ;  /* 0x0000000e050872a5 */ /* 0x010fe4000f8e00ff */
[----:B------:R-:W-:Y:S01]  /*26c0*/  USEL UR6, UR51, UR4, !UP2 ;  /* 0x0000000433067287 */ /* 0x000fe2000d000000 */
[----:B------:R-:W-:Y:S02]  /*26d0*/  UMOV UR12, UR13 ;  /* 0x0000000d000c7c82 */ /* 0x000fe40008000000 */
[----:B------:R-:W-:Y:S01]  /*26e0*/  UMOV UR4, UR11 ;  /* 0x0000000b00047c82 */ /* 0x000fe20008000000 */
[----:B------:R-:W-:Y:S01]  /*26f0*/  UIMAD.WIDE.U32 UR10, UR6, UR14, URZ ;  /* 0x0000000e060a72a5 */ /* 0x000fe2000f8e00ff */
[----:B------:R-:W-:Y:S01]  /*2700*/  UMOV UR8, UR9 ;  /* 0x0000000900087c82 */ /* 0x000fe20008000000 */
[----:B------:R-:W-:Y:S02]  /*2710*/  USHF.R.U32.HI UR4, URZ, UR21, UR4 ;  /* 0x00000015ff047299 */ /* 0x000fe40008011604 */
[----:B------:R-:W-:-:S03]  /*2720*/  @UP3 USHF.R.U32.HI UR5, URZ, UR15, UR8 ;  /* 0x0000000fff053299 */ /* 0x000fc60008011608 */
[----:B------:R-:W-:Y:S01]  /*2730*/  UMOV UR10, UR11 ;  /* 0x0000000b000a7c82 */ /* 0x000fe20008000000 */
[----:B------:R-:W-:Y:S02]  /*2740*/  USHF.R.U32.HI UR17, URZ, UR17, UR12 ;  /* 0x00000011ff117299 */ /* 0x000fe4000801160c */
[----:B------:R-:W-:Y:S02]  /*2750*/  USEL UR4, UR38, UR4, !UP0 ;  /* 0x0000000426047287 */ /* 0x000fe4000c000000 */
[----:B------:R-:W-:Y:S02]  /*2760*/  @UP3 USHF.R.U32.HI UR6, URZ, UR15, UR10 ;  /* 0x0000000fff063299 */ /* 0x000fe4000801160a */
[----:B------:R-:W-:Y:S02]  /*2770*/  UIMAD UR7, UR39, UR5, URZ ;  /* 0x00000005270772a4 */ /* 0x000fe4000f8e02ff */
[----:B------:R-:W-:Y:S02]  /*2780*/  USEL UR5, UR48, UR17, !UP2 ;  /* 0x0000001130057287 */ /* 0x000fe4000d000000 */
[----:B------:R-:W-:-:S02]  /*2790*/  UIMAD UR10, UR39, UR6, URZ ;  /* 0x00000006270a72a4 */ /* 0x000fc4000f8e02ff */
[----:B------:R-:W-:Y:S02]  /*27a0*/  UISETP.GE.AND UP0, UPT, UR4, UR7, UPT ;  /* 0x000000070400728c */ /* 0x000fe4000bf06270 */
[----:B------:R-:W-:Y:S02]  /*27b0*/  UIMAD.WIDE.U32 UR8, UR4, UR14, URZ ;  /* 0x0000000e040872a5 */ /* 0x000fe4000f8e00ff */
[----:B------:R-:W-:Y:S02]  /*27c0*/  UISETP.GE.OR UP0, UPT, UR5, UR10, UP0 ;  /* 0x0000000a0500728c */ /* 0x000fe40008706670 */
[----:B------:R-:W-:-:S03]  /*27d0*/  UIMAD.WIDE.U32 UR10, UR5, UR14, URZ ;  /* 0x0000000e050a72a5 */ /* 0x000fc6000f8e00ff */
[----:B------:R-:W-:Y:S01]  /*27e0*/  UMOV UR7, UR9 ;  /* 0x0000000900077c82 */ /* 0x000fe20008000000 */
[----:B------:R-:W-:Y:S02]  /*27f0*/  UIADD3 UR9, UPT, UPT, -UR4, URZ, URZ ;  /* 0x000000ff04097290 */ /* 0x000fe4000fffe1ff */
[----:B------:R-:W-:Y:S02]  /*2800*/  USHF.R.U32.HI UR7, URZ, UR15, UR7 ;  /* 0x0000000fff077299 */ /* 0x000fe40008011607 */
[----:B------:R-:W-:Y:S02]  /*2810*/  UIMAD UR10, UR18, UR9, UR38 ;  /* 0x00000009120a72a4 */ /* 0x000fe4000f8e0226 */
[----:B------:R-:W-:Y:S01]  /*2820*/  USEL UR7, UR4, UR7, !UP3 ;  /* 0x0000000704077287 */ /* 0x000fe2000d800000 */
[----:B------:R-:W-:Y:S01]  /*2830*/  @!UP0 UMOV UR8, UR11 ;  /* 0x0000000b00088c82 */ /* 0x000fe20008000000 */
[----:B------:R-:W-:Y:S02]  /*2840*/  UIADD3 UR11, UPT, UPT, -UR5, URZ, URZ ;  /* 0x000000ff050b7290 */ /* 0x000fe4000fffe1ff */
[----:B------:R-:W-:-:S02]  /*2850*/  @!UP0 USHF.R.U32.HI UR8, URZ, UR15, UR8 ;  /* 0x0000000fff088299 */ /* 0x000fc40008011608 */
[----:B------:R-:W-:Y:S02]  /*2860*/  UIADD3 UR9, UPT, UPT, -UR7, URZ, URZ ;  /* 0x000000ff07097290 */ /* 0x000fe4000fffe1ff */
[----:B------:R-:W-:Y:S02]  /*2870*/  @!UP0 USEL UR8, UR5, UR8, !UP3 ;  /* 0x0000000805088287 */ /* 0x000fe4000d800000 */
[----:B------:R-:W-:Y:S02]  /*2880*/  UIMAD UR9, UR39, UR9, UR4 ;  /* 0x00000009270972a4 */ /* 0x000fe4000f8e0204 */
[----:B------:R-:W-:Y:S02]  /*2890*/  @!UP0 UIADD3 UR7, UPT, UPT, UR7, -UR8, URZ ;  /* 0x8000000807078290 */ /* 0x000fe4000fffe0ff */
[----:B------:R-:W-:Y:S02]  /*28a0*/  @!UP0 UIMAD UR8, UR9, UR6, UR8 ;  /* 0x00000006090882a4 */ /* 0x000fe4000f8e0208 */
[----:B------:R-:W-:-:S02]  /*28b0*/  @!UP0 UIMAD UR4, UR39, UR7, UR5 ;  /* 0x00000007270482a4 */ /* 0x000fc4000f8e0205 */
[----:B------:R-:W-:Y:S02]  /*28c0*/  UIMAD UR6, UR20, UR11, UR48 ;  /* 0x0000000b140672a4 */ /* 0x000fe4000f8e0230 */
[----:B------:R-:W-:Y:S01]  /*28d0*/  UIMAD UR38, UR4, UR18, UR10 ;  /* 0x00000012042672a4 */ /* 0x000fe2000f8e020a */
[----:B------:R-:W-:Y:S02]  /*28e0*/  @!UP0 UMOV UR5, UR8 ;  /* 0x0000000800058c82 */ /* 0x000fe40008000000 */
[----:B------:R-:W-:-:S12]  /*28f0*/  UIMAD UR48, UR5, UR20, UR6 ;  /* 0x00000014053072a4 */ /* 0x000fd8000f8e0206 */
.L_x_31:
        /* <DEDUP_REMOVED lines=20> */
.L_x_32:
[----:B------:R-:W-:Y:S02]  /*2a40*/  R2UR UR5, R86 ;  /* 0x00000000560572ca */ /* 0x000fe400000e0000 */
[----:B------:R-:W-:Y:S02]  /*2a50*/  R2UR UR4, R73 ;  /* 0x00000000490472ca */ /* 0x000fe400000e0000 */
[----:B------:R-:W-:Y:S02]  /*2a60*/  PLOP3.LUT P1, PT, PT, PT, PT, 0x80, 0x8 ;  /* 0x000000000008781c */ /* 0x000fe40003f2f070 */
[----:B------:R-:W-:-:S07]  /*2a70*/  LOP3.LUT R2, R2, 0x1, RZ, 0x3c, !PT ;  /* 0x0000000102027812 */ /* 0x000fce00078e3cff */
[----:B------:R-:W-:Y:S02]  /*2a80*/  UIADD3 UR29, UPT, UPT, UR48, UR5, URZ ;  /* 0x00000005301d7290 */ /* 0x000fe4000fffe0ff */
[----:B------:R-:W-:Y:S01]  /*2a90*/  UIADD3 UR26, UPT, UPT, UR38, UR4, URZ ;  /* 0x00000004261a7290 */ /* 0x000fe2000fffe0ff */
[----:B------:R-:W-:Y:S11]  /*2aa0*/  BRA.U UP1, `(.L_x_33) ;  /* 0xffffffe901d47547 */ /* 0x000ff6000b83ffff */
[----:B------:R-:W-:Y:S01]  /*2ab0*/  UIADD3 UR23, UPT, UPT, UR23, 0x88, URZ ;  /* 0x0000008817177890 */ /* 0x000fe2000fffe0ff */
[----:B------:R-:W-:-:S03]  /*2ac0*/  MOV R3, UR22 ;  /* 0x0000001600037c02 */ /* 0x000fc60008000f00 */
[----:B------:R-:W-:Y:S01]  /*2ad0*/  ULEA UR4, UR32, UR23, 0x3 ;  /* 0x0000001720047291 */ /* 0x000fe2000f8e18ff */
[----:B------:R-:W-:-:S08]  /*2ae0*/  SHF.L.U32 R3, R3, 0x1f, RZ ;  /* 0x0000001f03037819 */ /* 0x000fd000000006ff */
[----:B------:R-:W1:Y:S02]  /*2af0*/  SYNCS.PHASECHK.TRANS64.TRYWAIT P0, [UR4], R3 ;  /* 0x00000003ff0075a7 */ /* 0x000e640008001104 */
[----:B-1----:R-:W-:Y:S05]  /*2b00*/  @!P0 BRA `(.L_x_34) ;  /* 0x0000005c00a08947 */ /* 0x002fea0003800000 */
.L_x_117:
[----:B------:R-:W-:-:S04]  /*2b10*/  UIADD3 UR4, UPT, UPT, UR32, 0x1, URZ ;  /* 0x0000000120047890 */ /* 0x000fc8000fffe0ff */
[----:B------:R-:W-:-:S04]  /*2b20*/  UISETP.NE.AND UP0, UPT, UR4, 0x11, UPT ;  /* 0x000000110400788c */ /* 0x000fc8000bf05270 */
[----:B------:R-:W-:Y:S02]  /*2b30*/  USEL UR5, URZ, 0x1, UP0 ;  /* 0x00000001ff057887 */ /* 0x000fe40008000000 */
[----:B------:R-:W-:Y:S02]  /*2b40*/  USEL UR4, UR4, URZ, UP0 ;  /* 0x000000ff04047287 */ /* 0x000fe40008000000 */
[----:B------:R-:W-:Y:S02]  /*2b50*/  ULOP3.LUT UR6, UR22, UR5, URZ, 0x3c, !UPT ;  /* 0x0000000516067292 */ /* 0x000fe4000f8e3cff */
[----:B------:R-:W-:-:S04]  /*2b60*/  ULEA UR5, UR4, UR23, 0x3 ;  /* 0x0000001704057291 */ /* 0x000fc8000f8e18ff */
[----:B-1----:R-:W-:-:S04]  /*2b70*/  MOV R3, UR6 ;  /* 0x0000000600037c02 */ /* 0x002fc80008000f00 */
[----:B------:R-:W-:-:S04]  /*2b80*/  SHF.L.U32 R3, R3, 0x1f, RZ ;  /* 0x0000001f03037819 */ /* 0x000fc800000006ff */
[----:B------:R-:W1:Y:S02]  /*2b90*/  SYNCS.PHASECHK.TRANS64.TRYWAIT P0, [UR5], R3 ;  /* 0x00000003ff0075a7 */ /* 0x000e640008001105 */
[----:B-1----:R-:W-:Y:S05]  /*2ba0*/  @!P0 BRA `(.L_x_35) ;  /* 0x0000005c00908947 */ /* 0x002fea0003800000 */
.L_x_119:
        /* <DEDUP_REMOVED lines=10> */
.L_x_121:
        /* <DEDUP_REMOVED lines=10> */
.L_x_123:
        /* <DEDUP_REMOVED lines=10> */
.L_x_125:
        /* <DEDUP_REMOVED lines=10> */
.L_x_127:
        /* <DEDUP_REMOVED lines=10> */
.L_x_129:
        /* <DEDUP_REMOVED lines=10> */
.L_x_131:
        /* <DEDUP_REMOVED lines=10> */
.L_x_133:
        /* <DEDUP_REMOVED lines=10> */
.L_x_135:
        /* <DEDUP_REMOVED lines=10> */
.L_x_137:
        /* <DEDUP_REMOVED lines=10> */
.L_x_139:
        /* <DEDUP_REMOVED lines=10> */
.L_x_141:
        /* <DEDUP_REMOVED lines=10> */
.L_x_143:
        /* <DEDUP_REMOVED lines=10> */
.L_x_145:
        /* <DEDUP_REMOVED lines=10> */
.L_x_147:
[----:B------:R-:W-:-:S04]  /*3470*/  UIADD3 UR4, UPT, UPT, UR4, 0x1, URZ ;  /* 0x0000000104047890 */ /* 0x000fc8000fffe0ff */
[----:B------:R-:W-:-:S04]  /*3480*/  UISETP.NE.AND UP0, UPT, UR4, 0x11, UPT ;  /* 0x000000110400788c */ /* 0x000fc8000bf05270 */
[----:B------:R-:W-:Y:S02]  /*3490*/  USEL UR5, URZ, 0x1, UP0 ;  /* 0x00000001ff057887 */ /* 0x000fe40008000000 */
[----:B------:R-:W-:Y:S02]  /*34a0*/  USEL UR4, UR4, URZ, UP0 ;  /* 0x000000ff04047287 */ /* 0x000fe40008000000 */
[----:B------:R-:W-:Y:S02]  /*34b0*/  ULOP3.LUT UR5, UR6, UR5, URZ, 0x3c, !UPT ;  /* 0x0000000506057292 */ /* 0x000fe4000f8e3cff */
[----:B------:R-:W-:-:S04]  /*34c0*/  ULEA UR4, UR4, UR23, 0x3 ;  /* 0x0000001704047291 */ /* 0x000fc8000f8e18ff */
[----:B------:R-:W-:Y:S02]  /*34d0*/  IMAD.U32 R2, RZ, RZ, UR5 ;  /* 0x00000005ff027e24 */ /* 0x000fe4000f8e00ff */
[----:B-1----:R-:W-:-:S03]  /*34e0*/  MOV R0, UR4 ;  /* 0x0000000400007c02 */ /* 0x002fc60008000f00 */
[----:B------:R-:W-:-:S07]  /*34f0*/  SHF.L.U32 R3, R2, 0x1f, RZ ;  /* 0x0000001f02037819 */ /* 0x000fce00000006ff */
.L_x_50:
[----:B-1----:R1:W2:Y:S02]  /*3500*/  SYNCS.PHASECHK.TRANS64.TRYWAIT P0, [R0+URZ], R3 ;  /* 0x00000003000075a7 */ /* 0x0022a400080011ff */
[----:B--2---:R-:W-:Y:S05]  /*3510*/  @!P0 NANOSLEEP.SYNCS 0x989680 ;  /* 0x009896800000895d */ /* 0x004fea0003900000 */
[----:B------:R-:W2:Y:S02]  /*3520*/  @!P0 SYNCS.PHASECHK.TRANS64 P0, [R0+URZ], R3 ;  /* 0x00000003000085a7 */ /* 0x000ea400080010ff */
[----:B--2---:R-:W-:Y:S05]  /*3530*/  @P0 EXIT ;  /* 0x000000000000094d */ /* 0x004fea0003800000 */
[----:B------:R-:W-:Y:S05]  /*3540*/  BRA `(.L_x_50) ;  /* 0xfffffffc00ec7947 */ /* 0x000fea000383ffff */
.L_x_17:
[----:B------:R-:W2:Y:S02]  /*3550*/  S2UR UR4, SR_CgaCtaId ;  /* 0x00000000000479c3 */ /* 0x000ea40000008800 */
[----:B--2---:R-:W-:-:S04]  /*3560*/  UISETP.NE.AND UP0, UPT, UR4, URZ, UPT ;  /* 0x000000ff0400728c */ /* 0x004fc8000bf05270 */
[----:B------:R-:W-:-:S09]  /*3570*/  UISETP.NE.OR UP0, UPT, UR18, 0x1, UP0 ;  /* 0x000000011200788c */ /* 0x000fd20008705670 */
[----:B------:R-:W-:Y:S05]  /*3580*/  BRA.U UP0, `(.L_x_51) ;  /* 0x0000000100b47547 */ /* 0x000fea000b800000 */
[----:B------:R-:W2:Y:S01]  /*3590*/  S2UR UR5, SR_CgaCtaId ;  /* 0x00000000000579c3 */ /* 0x000ea20000008800 */
[----:B------:R-:W-:Y:S01]  /*35a0*/  UMOV UR4, 0x400 ;  /* 0x0000040000047882 */ /* 0x000fe20000000000 */
[----:B------:R-:W-:Y:S01]  /*35b0*/  HFMA2 R3, -RZ, RZ, 0, 5.9604644775390625e-08 ;  /* 0x00000001ff037431 */ /* 0x000fe200000001ff */
[----:B------:R-:W-:Y:S01]  /*35c0*/  ISETP.NE.AND P0, PT, R0, RZ, PT ;  /* 0x000000ff0000720c */ /* 0x000fe20003f05270 */
[----:B------:R-:W-:Y:S01]  /*35d0*/  IMAD.MOV.U32 R8, RZ, RZ, RZ ;  /* 0x000000ffff087224 */ /* 0x000fe200078e00ff */
[----:B--2---:R-:W-:-:S04]  /*35e0*/  ULEA UR4, UR5, UR4, 0x18 ;  /* 0x0000000405047291 */ /* 0x004fc8000f8ec0ff */
[----:B------:R-:W-:Y:S02]  /*35f0*/  UIADD3 UR5, UPT, UPT, UR4, 0x148, URZ ;  /* 0x0000014804057890 */ /* 0x000fe4000fffe0ff */
[----:B------:R-:W-:Y:S02]  /*3600*/  UIADD3 UR8, UPT, UPT, UR4, 0x140, URZ ;  /* 0x0000014004087890 */ /* 0x000fe4000fffe0ff */
[----:B------:R-:W-:-:S12]  /*3610*/  UPRMT UR5, URZ, 0x654, UR5 ;  /* 0x00000654ff057896 */ /* 0x000fd80008000005 */
.L_x_54:
[----:B------:R-:W-:Y:S01]  /*3620*/  SHF.L.U32 R7, R3, 0x1f, RZ ;  /* 0x0000001f03077819 */ /* 0x000fe200000006ff */
[----:B------:R-:W-:Y:S02]  /*3630*/  IMAD.U32 R9, RZ, RZ, UR8 ;  /* 0x00000008ff097e24 */ /* 0x000fe4000f8e00ff */
[----:B------:R-:W-:Y:S01]  /*3640*/  @!P0 IMAD.MOV.U32 R5, RZ, RZ, 0x10 ;  /* 0x00000010ff058424 */ /* 0x000fe200078e00ff */
[----:B------:R-:W2:Y:S02]  /*3650*/  SYNCS.PHASECHK.TRANS64.TRYWAIT P1, [UR4+0x148], R7 ;  /* 0x00014807ff0075a7 */ /* 0x000ea40008021104 */
[----:B------:R-:W-:-:S04]  /*3660*/  PRMT R9, R0, 0x654, R9 ;  /* 0x0000065400097816 */ /* 0x000fc80000000009 */
[----:B------:R-:W-:Y:S01]  /*3670*/  SEL R2, R9, R2, !P0 ;  /* 0x0000000209027207 */ /* 0x000fe20004000000 */
[----:B--2---:R-:W-:Y:S06]  /*3680*/  @!P1 BRA `(.L_x_52) ;  /* 0x0000005800409947 */ /* 0x004fec0003800000 */
.L_x_149:
[----:B------:R-:W-:Y:S01]  /*3690*/  UIADD3 UR6, UPT, UPT, UR4, 0x180, URZ ;  /* 0x0000018004067890 */ /* 0x000fe2000fffe0ff */
[----:B------:R3:W-:Y:S01]  /*36a0*/  @!P0 SYNCS.ARRIVE.TRANS64.RED RZ, [R2+URZ], R5 ;  /* 0x0000000502ff89a7 */ /* 0x0007e200080004ff */
[----:B------:R-:W-:Y:S01]  /*36b0*/  UIADD3 UR7, UPT, UPT, UR4, 0x140, URZ ;  /* 0x0000014004077890 */ /* 0x000fe2000fffe0ff */
[----:B------:R-:W-:-:S08]  /*36c0*/  LOP3.LUT R3, R3, 0x1, RZ, 0x3c, !PT ;  /* 0x0000000103037812 */ /* 0x000fd000078e3cff */
[----:B------:R-:W-:Y:S06]  /*36d0*/  UGETNEXTWORKID.BROADCAST [UR6], [UR7] ;  /* 0x00000000060073ca */ /* 0x000fec0008000100 */
[----:B---3--:R-:W-:-:S04]  /*36e0*/  SHF.L.U32 R5, R8, 0x1f, RZ ;  /* 0x0000001f08057819 */ /* 0x008fc800000006ff */
[----:B------:R-:W3:Y:S02]  /*36f0*/  SYNCS.PHASECHK.TRANS64.TRYWAIT P1, [UR4+0x140], R5 ;  /* 0x00014005ff0075a7 */ /* 0x000ee40008021104 */
[----:B---3--:R-:W-:Y:S05]  /*3700*/  @!P1 BRA `(.L_x_53) ;  /* 0x0000005800389947 */ /* 0x008fea0003800000 */
.L_x_151:
[----:B--2---:R-:W2:Y:S01]  /*3710*/  LDS.128 R4, [UR4+0x180] ;  /* 0x00018004ff047984 */ /* 0x004ea20008000c00 */
[----:B------:R-:W-:Y:S01]  /*3720*/  LOP3.LUT R8, R8, 0x1, RZ, 0x3c, !PT ;  /* 0x0000000108087812 */ /* 0x000fe200078e3cff */
[----:B------:R-:W-:Y:S01]  /*3730*/  @!PT LDS RZ, [RZ] ;  /* 0x00000000fffff984 */ /* 0x000fe20000000800 */
[----:B------:R-:W-:Y:S01]  /*3740*/  @!PT LDS RZ, [RZ] ;  /* 0x00000000fffff984 */ /* 0x000fe20000000800 */
[----:B------:R-:W-:Y:S01]  /*3750*/  @!PT LDS RZ, [RZ] ;  /* 0x00000000fffff984 */ /* 0x000fe20000000800 */
[----:B------:R-:W-:Y:S01]  /*3760*/  @!PT LDS RZ, [RZ] ;  /* 0x00000000fffff984 */ /* 0x000fe20000000800 */
[----:B------:R3:W-:Y:S06]  /*3770*/  MEMBAR.ALL.CTA ;  /* 0x0000000000007992 */ /* 0x0007ec0000008000 */
[----:B---3--:R-:W3:Y:S02]  /*3780*/  FENCE.VIEW.ASYNC.S ;  /* 0x00000000000073c6 */ /* 0x008ee40000000000 */
[----:B---3--:R-:W-:Y:S01]  /*3790*/  SYNCS.ARRIVE.TRANS64.RED.A1T0 RZ, [UR5], RZ ;  /* 0x000000ffffff79a7 */ /* 0x008fe20008100405 */
[----:B--2---:R-:W-:-:S13]  /*37a0*/  LOP3.LUT P1, RZ, R6, 0x1, RZ, 0xc0, !PT ;  /* 0x0000000106ff7812 */ /* 0x004fda000782c0ff */
[----:B------:R-:W-:Y:S05]  /*37b0*/  @P1 BRA `(.L_x_54) ;  /* 0xfffffffc00981947 */ /* 0x000fea000383ffff */
[----:B------:R-:W-:-:S04]  /*37c0*/  SHF.L.U32 R0, R3, 0x1f, RZ ;  /* 0x0000001f03007819 */ /* 0x000fc800000006ff */
[----:B------:R-:W2:Y:S02]  /*37d0*/  SYNCS.PHASECHK.TRANS64 P0, [UR4+0x148], R0 ;  /* 0x00014800ff0075a7 */ /* 0x000ea40008001004 */
[----:B-12---:R-:W-:Y:S05]  /*37e0*/  @P0 EXIT ;  /* 0x000000000000094d */ /* 0x006fea0003800000 */
[----:B------:R-:W-:-:S07]  /*37f0*/  MOV R0, UR4 ;  /* 0x0000000400007c02 */ /* 0x000fce0008000f00 */
.L_x_55:
[----:B-1----:R-:W-:-:S04]  /*3800*/  SHF.L.U32 R5, R3, 0x1f, RZ ;  /* 0x0000001f03057819 */ /* 0x002fc800000006ff */
[----:B------:R1:W2:Y:S03]  /*3810*/  SYNCS.PHASECHK.TRANS64.TRYWAIT P0, [R0+URZ+0x148], R5 ;  /* 0x00014805000075a7 */ /* 0x0002a600080011ff */
[----:B--2---:R-:W-:Y:S05]  /*3820*/  @!P0 NANOSLEEP.SYNCS 0x989680 ;  /* 0x009896800000895d */ /* 0x004fea0003900000 */
[----:B------:R-:W2:Y:S02]  /*3830*/  @!P0 SYNCS.PHASECHK.TRANS64 P0, [R0+URZ+0x148], R5 ;  /* 0x00014805000085a7 */ /* 0x000ea400080010ff */
[----:B--2---:R-:W-:Y:S05]  /*3840*/  @P0 EXIT ;  /* 0x000000000000094d */ /* 0x004fea0003800000 */
[----:B------:R-:W-:Y:S05]  /*3850*/  BRA `(.L_x_55) ;  /* 0xfffffffc00e87947 */ /* 0x000fea000383ffff */
.L_x_51:
[----:B------:R-:W-:-:S09]  /*3860*/  UISETP.NE.AND UP0, UPT, UR18, URZ, UPT ;  /* 0x000000ff1200728c */ /* 0x000fd2000bf05270 */
[----:B------:R-:W-:Y:S05]  /*3870*/  BRA.U UP0, `(.L_x_56) ;  /* 0x0000000d003c7547 */ /* 0x000fea000b800000 */
[----:B------:R-:W2:Y:S01]  /*3880*/  S2UR UR7, SR_CgaCtaId ;  /* 0x00000000000779c3 */ /* 0x000ea20000008800 */
[----:B------:R-:W-:Y:S01]  /*3890*/  UMOV UR4, 0x40 ;  /* 0x0000004000047882 */ /* 0x000fe20000000000 */
[----:B------:R-:W-:Y:S01]  /*38a0*/  NOP ;  /* 0x0000000000007918 */ /* 0x000fe20000000000 */
[----:B------:R-:W-:Y:S01]  /*38b0*/  UMOV UR6, 0x400 ;  /* 0x0000040000067882 */ /* 0x000fe20000000000 */
[----:B--2---:R-:W-:Y:S02]  /*38c0*/  ULEA UR5, UR7, UR4, 0x18 ;  /* 0x0000000407057291 */ /* 0x004fe4000f8ec0ff */
[----:B------:R-:W-:-:S07]  /*38d0*/  ULEA UR6, UR7, UR6, 0x18 ;  /* 0x0000000607067291 */ /* 0x000fce000f8ec0ff */
[----:B------:R-:W2:Y:S02]  /*38e0*/  LDS.U8 R0, [UR5+0x1c] ;  /* 0x00001c05ff007984 */ /* 0x000ea40008000000 */
[----:B--2---:R-:W-:-:S13]  /*38f0*/  ISETP.NE.AND P0, PT, R0, RZ, PT ;  /* 0x000000ff0000720c */ /* 0x004fda0003f05270 */
[----:B------:R-:W-:Y:S05]  /*3900*/  @P0 BRA `(.L_x_57) ;  /* 0x0000000000580947 */ /* 0x000fea0003800000 */
[----:B------:R-:W-:-:S13]  /*3910*/  ELECT P0, URZ, PT ;  /* 0x0000000000ff782f */ /* 0x000fda0003800000 */
[----:B------:R-:W-:Y:S05]  /*3920*/  @!P0 BRA `(.L_x_58) ;  /* 0x0000000000608947 */ /* 0x000fea0003800000 */
[----:B------:R-:W-:Y:S01]  /*3930*/  UMOV UR4, 0x10 ;  /* 0x0000001000047882 */ /* 0x000fe20000000000 */
[----:B------:R-:W-:Y:S01]  /*3940*/  HFMA2 R0, -RZ, RZ, 0, 5.9604644775390625e-08 ;  /* 0x00000001ff007431 */ /* 0x000fe200000001ff */
[----:B------:R-:W-:-:S03]  /*3950*/  MOV R2, 0xffff ;  /* 0x0000ffff00027802 */ /* 0x000fc60000000f00 */
[----:B------:R-:W-:Y:S04]  /*3960*/  DEPBAR.LE SB2, 0x36 ;  /* 0x0000ad800000791a */ /* 0x000fe80000000000 */
[----:B------:R-:W2:Y:S02]  /*3970*/  UTCATOMSWS.FIND_AND_SET.ALIGN UP0, UR4, UR4 ;  /* 0x00000004000475e3 */ /* 0x000ea40008000800 */
[----:B--2---:R-:W-:Y:S01]  /*3980*/  MOV R3, UR4 ;  /* 0x0000000400037c02 */ /* 0x004fe20008000f00 */
[----:B------:R-:W-:Y:S06]  /*3990*/  BRA.U UP0, `(.L_x_59) ;  /* 0x0000000100187547 */ /* 0x000fec000b800000 */
.L_x_60:
[----:B------:R-:W-:Y:S05]  /*39a0*/  NANOSLEEP 0x64 ;  /* 0x000000640000795d */ /* 0x000fea0003800000 */
[----:B------:R-:W-:-:S05]  /*39b0*/  UMOV UR4, 0x10 ;  /* 0x0000001000047882 */ /* 0x000fca0000000000 */
[----:B------:R-:W-:Y:S04]  /*39c0*/  DEPBAR.LE SB2, 0x36 ;  /* 0x0000ad800000791a */ /* 0x000fe80000000000 */
[----:B------:R-:W2:Y:S02]  /*39d0*/  UTCATOMSWS.FIND_AND_SET.ALIGN UP0, UR4, UR4 ;  /* 0x00000004000475e3 */ /* 0x000ea40008000800 */
[----:B--2---:R-:W-:Y:S01]  /*39e0*/  MOV R3, UR4 ;  /* 0x0000000400037c02 */ /* 0x004fe20008000f00 */
[----:B------:R-:W-:Y:S05]  /*39f0*/  BRA.U !UP0, `(.L_x_60) ;  /* 0xfffffffd08e87547 */ /* 0x000fea000b83ffff */
.L_x_59:
[-C--:B------:R-:W-:Y:S02]  /*3a00*/  SHF.L.U32 R2, R2, R3.reuse, RZ ;  /* 0x0000000302027219 */ /* 0x080fe400000006ff */
[----:B------:R-:W-:Y:S01]  /*3a10*/  SHF.L.U32 R0, R0, R3, RZ ;  /* 0x0000000300007219 */ /* 0x000fe200000006ff */
[----:B------:R-:W-:Y:S02]  /*3a20*/  IMAD.SHL.U32 R3, R3, 0x20, RZ ;  /* 0x0000002003037824 */ /* 0x000fe400078e00ff */
[----:B------:R2:W-:Y:S04]  /*3a30*/  ATOMS.OR RZ, [UR5+0x14], R2 ;  /* 0x00001402ffff798c */ /* 0x0005e8000b000005 */
[----:B------:R2:W-:Y:S04]  /*3a40*/  ATOMS.OR RZ, [UR5+0x18], R0 ;  /* 0x00001800ffff798c */ /* 0x0005e8000b000005 */
[----:B------:R2:W-:Y:S01]  /*3a50*/  STS [UR6+0x190], R3 ;  /* 0x00019003ff007988 */ /* 0x0005e20008000806 */
[----:B------:R-:W-:Y:S05]  /*3a60*/  BRA `(.L_x_58) ;  /* 0x0000000000107947 */ /* 0x000fea0003800000 */
.L_x_57:
[----:B------:R-:W-:Y:S02]  /*3a70*/  MOV R0, 0xffffffff ;  /* 0xffffffff00007802 */ /* 0x000fe40000000f00 */
[----:B------:R-:W-:-:S03]  /*3a80*/  MOV R2, 0x3ab0 ;  /* 0x00003ab000027802 */ /* 0x000fc60000000f00 */
[----:B------:R2:W-:Y:S04]  /*3a90*/  STS [UR6+0x190], R0 ;  /* 0x00019000ff007988 */ /* 0x0005e80008000806 */
[----:B-12--5:R-:W-:Y:S05]  /*3aa0*/  CALL.REL.NOINC `($__internal_1_$__cuda_sm10x_tcgen05_guardrail_trap_phase_invalid_during_alloc) ;  /* 0x0000005800b87944 */ /* 0x026fea0003c00000 */
.L_x_58:
[----:B------:R-:W-:Y:S05]  /*3ab0*/  WARPSYNC.ALL ;  /* 0x0000000000007948 */ /* 0x000fea0003800000 */
[----:B------:R-:W3:Y:S01]  /*3ac0*/  S2UR UR4, SR_CgaCtaId ;  /* 0x00000000000479c3 */ /* 0x000ee20000008800 */
[----:B------:R-:W-:Y:S01]  /*3ad0*/  UMOV UR19, 0x400 ;  /* 0x0000040000137882 */ /* 0x000fe20000000000 */
[----:B------:R-:W-:-:S06]  /*3ae0*/  NOP ;  /* 0x0000000000007918 */ /* 0x000fcc0000000000 */
[----:B------:R-:W-:Y:S06]  /*3af0*/  BAR.ARV 0x6, 0xa0 ;  /* 0x0182800000007b1d */ /* 0x000fec0000002000 */
[----:B------:R-:W4:Y:S01]  /*3b00*/  LDCU UR5, c[0x0][0x390] ;  /* 0x00007200ff0577ac */ /* 0x000f220008000800 */
[----:B------:R-:W-:Y:S01]  /*3b10*/  IMAD.MOV.U32 R8, RZ, RZ, 0x1 ;  /* 0x00000001ff087424 */ /* 0x000fe200078e00ff */
[----:B------:R-:W1:Y:S01]  /*3b20*/  LDCU UR6, c[0x0][0x390] ;  /* 0x00007200ff0677ac */ /* 0x000e620008000800 */
[----:B------:R-:W-:Y:S01]  /*3b30*/  UMOV UR22, URZ ;  /* 0x000000ff00167c82 */ /* 0x000fe20008000000 */
[----:B------:R-:W-:Y:S01]  /*3b40*/  UMOV UR16, URZ ;  /* 0x000000ff00107c82 */ /* 0x000fe20008000000 */
[----:B---3--:R-:W-:Y:S01]  /*3b50*/  ULEA UR19, UR4, UR19, 0x18 ;  /* 0x0000001304137291 */ /* 0x008fe2000f8ec0ff */
[----:B------:R-:W-:Y:S01]  /*3b60*/  UMOV UR26, 0x0 ;  /* 0x00000000001a7882 */ /* 0x000fe20000000000 */
[----:B------:R-:W-:-:S02]  /*3b70*/  UMOV UR27, 0x4218010 ;  /* 0x04218010001b7882 */ /* 0x000fc40000000000 */
[----:B------:R-:W-:Y:S01]  /*3b80*/  UIADD3 UR21, UPT, UPT, UR19, 0x4400, URZ ;  /* 0x0000440013157890 */ /* 0x000fe2000fffe0ff */
[----:B------:R-:W-:Y:S01]  /*3b90*/  UMOV UR24, 0x0 ;  /* 0x0000000000187882 */ /* 0x000fe20000000000 */
[----:B------:R-:W-:Y:S01]  /*3ba0*/  UMOV UR25, 0x4218010 ;  /* 0x0421801000197882 */ /* 0x000fe20000000000 */
[----:B----4-:R-:W-:Y:S02]  /*3bb0*/  UIADD3 UR5, UPT, UPT, UR5, 0x3f, URZ ;  /* 0x0000003f05057890 */ /* 0x010fe4000fffe0ff */
[----:B------:R-:W2:Y:S01]  /*3bc0*/  LDS R9, [UR19+0x190] ;  /* 0x00019013ff097984 */ /* 0x000ea20008000800 */
[----:B------:R-:W-:Y:S02]  /*3bd0*/  USHF.R.U32.HI UR21, URZ, 0x4, UR21 ;  /* 0x00000004ff157899 */ /* 0x000fe40008011615 */
[----:B------:R-:W-:Y:S02]  /*3be0*/  USHF.R.S32.HI UR4, URZ, 0x1f, UR5 ;  /* 0x0000001fff047899 */ /* 0x000fe40008011405 */
[----:B------:R-:W-:-:S02]  /*3bf0*/  ULOP3.LUT UR21, UR21, 0x3fff, URZ, 0xc0, !UPT ;  /* 0x00003fff15157892 */ /* 0x000fc4000f8ec0ff */
[----:B------:R-:W-:Y:S02]  /*3c00*/  ULEA.HI UR4, UR4, UR5, URZ, 0x6 ;  /* 0x0000000504047291 */ /* 0x000fe4000f8f30ff */
[----:B------:R-:W-:Y:S02]  /*3c10*/  UIADD3 UR5, UPT, UPT, UR19, 0x15400, URZ ;  /* 0x0001540013057890 */ /* 0x000fe4000fffe0ff */
[----:B------:R-:W-:Y:S02]  /*3c20*/  USHF.R.S32.HI UR28, URZ, 0x6, UR4 ;  /* 0x00000006ff1c7899 */ /* 0x000fe40008011404 */
[----:B------:R-:W-:Y:S02]  /*3c30*/  UIADD3 UR4, UPT, UPT, UR19, 0x148, URZ ;  /* 0x0000014813047890 */ /* 0x000fe4000fffe0ff */
[----:B------:R-:W-:Y:S02]  /*3c40*/  UISETP.LT.AND UP0, UPT, UR28, 0x1, UPT ;  /* 0x000000011c00788c */ /* 0x000fe4000bf01270 */
[----:B------:R-:W-:-:S02]  /*3c50*/  USHF.R.U32.HI UR5, URZ, 0x4, UR5 ;  /* 0x00000004ff057899 */ /* 0x000fc40008011605 */
[----:B------:R-:W-:Y:S02]  /*3c60*/  USEL UR30, UR28, 0x1, !UP0 ;  /* 0x000000011c1e7887 */ /* 0x000fe4000c000000 */
[----:B------:R-:W-:Y:S02]  /*3c70*/  UPRMT UR29, URZ, 0x654, UR4 ;  /* 0x00000654ff1d7896 */ /* 0x000fe40008000004 */
[----:B------:R-:W-:Y:S02]  /*3c80*/  ULOP3.LUT UR20, UR5, 0x3fff, URZ, 0xc0, !UPT ;  /* 0x00003fff05147892 */ /* 0x000fe4000f8ec0ff */
[----:B------:R-:W-:Y:S02]  /*3c90*/  UIADD3 UR30, UPT, UPT, -UR30, URZ, URZ ;  /* 0x000000ff1e1e7290 */ /* 0x000fe4000fffe1ff */
[----:B-1----:R-:W-:Y:S01]  /*3ca0*/  UISETP.GE.AND UP4, UPT, UR6, 0x1, UPT ;  /* 0x000000010600788c */ /* 0x002fe2000bf86270 */
[C---:B--2---:R-:W-:Y:S01]  /*3cb0*/  VIADD R3, R9.reuse, 0x80 ;  /* 0x0000008009037836 */ /* 0x044fe20000000000 */
[----:B------:R-:W-:-:S04]  /*3cc0*/  LOP3.LUT R2, R9, 0xffff, RZ, 0xc0, !PT ;  /* 0x0000ffff09027812 */ /* 0x000fc800078ec0ff */
[----:B------:R-:W-:-:S05]  /*3cd0*/  LOP3.LUT R3, R3, 0xffff, RZ, 0xc0, !PT ;  /* 0x0000ffff03037812 */ /* 0x000fca00078ec0ff */
[----:B------:R1:W-:Y:S02]  /*3ce0*/  STL.64 [R1], R2 ;  /* 0x0000000201007387 */ /* 0x0003e40000100a00 */
[----:B-1----:R-:W-:-:S07]  /*3cf0*/  CS2R R2, SRZ ;  /* 0x0000000000027805 */ /* 0x002fce000001ff00 */
.L_x_67:
[----:B-1----:R-:W-:-:S04]  /*3d00*/  SHF.L.U32 R5, R3, 0x1f, RZ ;  /* 0x0000001f03057819 */ /* 0x002fc800000006ff */
[----:B------:R-:W1:Y:S02]  /*3d10*/  SYNCS.PHASECHK.TRANS64.TRYWAIT P0, [UR19+0x140], R5 ;  /* 0x00014005ff0075a7 */ /* 0x000e640008001113 */
[----:B-12-4-:R-:W-:Y:S05]  /*3d20*/  @!P0 BRA `(.L_x_61) ;  /* 0x0000005000c88947 */ /* 0x016fea0003800000 */
.L_x_153:
[----:B-1----:R-:W1:Y:S01]  /*3d30*/  LDS.128 R4, [UR19+0x180] ;  /* 0x00018013ff047984 */ /* 0x002e620008000c00 */
[----:B------:R-:W-:Y:S01]  /*3d40*/  ULEA UR23, UR22, UR19, 0x3 ;  /* 0x0000001316177291 */ /* 0x000fe2000f8e18ff */
[----:B------:R-:W-:Y:S01]  /*3d50*/  SHF.L.U32 R0, R8, 0x1f, RZ ;  /* 0x0000001f08007819 */ /* 0x000fe200000006ff */
[----:B------:R-:W-:Y:S01]  /*3d60*/  @!PT LDS RZ, [RZ] ;  /* 0x00000000fffff984 */ /* 0x000fe20000000800 */
[----:B------:R-:W-:Y:S01]  /*3d70*/  @!PT LDS RZ, [RZ] ;  /* 0x00000000fffff984 */ /* 0x000fe20000000800 */
[----:B------:R-:W-:Y:S01]  /*3d80*/  @!PT LDS RZ, [RZ] ;  /* 0x00000000fffff984 */ /* 0x000fe20000000800 */
[----:B------:R-:W-:Y:S01]  /*3d90*/  @!PT LDS RZ, [RZ] ;  /* 0x00000000fffff984 */ /* 0x000fe20000000800 */
[----:B------:R2:W-:Y:S06]  /*3da0*/  MEMBAR.ALL.CTA ;  /* 0x0000000000007992 */ /* 0x0005ec0000008000 */
[----:B--2---:R-:W2:Y:S02]  /*3db0*/  FENCE.VIEW.ASYNC.S ;  /* 0x00000000000073c6 */ /* 0x004ea40000000000 */
[----:B--2---:R-:W-:Y:S01]  /*3dc0*/  SYNCS.ARRIVE.TRANS64.RED.A1T0 RZ, [UR29], RZ ;  /* 0x000000ffffff79a7 */ /* 0x004fe2000810041d */
[----:B------:R-:W2:Y:S01]  /*3dd0*/  SYNCS.PHASECHK.TRANS64.TRYWAIT P0, [UR23+0x160], R0 ;  /* 0x00016000ff0075a7 */ /* 0x000ea20008001117 */
[----:B-1----:R-:W-:Y:S01]  /*3de0*/  LOP3.LUT P2, RZ, R6, 0x1, RZ, 0xc0, !PT ;  /* 0x0000000106ff7812 */ /* 0x002fe2000784c0ff */
[----:B--2---:R-:W-:-:S12]  /*3df0*/  @!P0 BRA `(.L_x_62) ;  /* 0x0000005000ac8947 */ /* 0x004fd80003800000 */
.L_x_155:
[----:B------:R-:W-:Y:S05]  /*3e00*/  BRA.U !UP4, `(.L_x_63) ;  /* 0x000000010cc87547 */ /* 0x000fea000b800000 */
[----:B-1----:R-:W-:Y:S01]  /*3e10*/  IMAD.U32 R0, RZ, RZ, UR22 ;  /* 0x00000016ff007e24 */ /* 0x002fe2000f8e00ff */
[----:B------:R-:W-:-:S04]  /*3e20*/  ULEA UR4, UR16, UR19, 0x3 ;  /* 0x0000001310047291 */ /* 0x000fc8000f8e18ff */
[----:B------:R-:W-:Y:S02]  /*3e30*/  LEA R4, R0, R1, 0x2 ;  /* 0x0000000100047211 */ /* 0x000fe400078e10ff */
[----:B------:R-:W-:-:S04]  /*3e40*/  SHF.L.U32 R0, R2, 0x1f, RZ ;  /* 0x0000001f02007819 */ /* 0x000fc800000006ff */
[----:B------:R-:W5:Y:S01]  /*3e50*/  LDL R4, [R4] ;  /* 0x0000000004047983 */ /* 0x000f620000100800 */
[----:B------:R1:W2:Y:S01]  /*3e60*/  SYNCS.PHASECHK.TRANS64.TRYWAIT P1, [UR4], R0 ;  /* 0x00000000ff0075a7 */ /* 0x0002a20008021104 */
[----:B------:R-:W-:Y:S01]  /*3e70*/  UPLOP3.LUT UP2, UPT, UPT, UPT, UPT, 0x40, 0x4 ;  /* 0x000000000004789c */ /* 0x000fe20003f4e870 */
[----:B------:R-:W-:Y:S01]  /*3e80*/  UMOV UR18, UR30 ;  /* 0x0000001e00127c82 */ /* 0x000fe20008000000 */
[----:B------:R-:W-:Y:S01]  /*3e90*/  UMOV UR17, UR28 ;  /* 0x0000001c00117c82 */ /* 0x000fe20008000000 */
[----:B------:R-:W-:-:S08]  /*3ea0*/  UMOV UR5, UR16 ;  /* 0x0000001000057c82 */ /* 0x000fd00008000000 */
.L_x_66:
[----:B------:R-:W-:Y:S02]  /*3eb0*/  UIADD3 UR18, UPT, UPT, UR18, 0x1, URZ ;  /* 0x0000000112127890 */ /* 0x000fe4000fffe0ff */
[----:B------:R-:W-:Y:S02]  /*3ec0*/  ULEA UR15, UR5, UR19, 0x3 ;  /* 0x00000013050f7291 */ /* 0x000fe4000f8e18ff */
[----:B------:R-:W-:Y:S01]  /*3ed0*/  UISETP.NE.AND UP3, UPT, UR18, URZ, UPT ;  /* 0x000000ff1200728c */ /* 0x000fe2000bf65270 */
[----:B--234-:R-:W-:Y:S10]  /*3ee0*/  @P1 BRA `(.L_x_64) ;  /* 0x00000000000c1947 */ /* 0x01cff40003800000 */
[----:B------:R-:W-:Y:S04]  /*3ef0*/  SHF.L.U32 R5, R2, 0x1f, RZ ;  /* 0x0000001f02057819 */ /* 0x000fe800000006ff */
[----:B------:R-:W2:Y:S02]  /*3f00*/  SYNCS.PHASECHK.TRANS64.TRYWAIT P0, [UR15], R5 ;  /* 0x00000005ff0075a7 */ /* 0x000ea4000800110f */
[----:B--2---:R-:W-:Y:S05]  /*3f10*/  @!P0 BRA `(.L_x_65) ;  /* 0x00000050007c8947 */ /* 0x004fea0003800000 */
.L_x_64:
[----:B------:R-:W-:Y:S01]  /*3f20*/  UISETP.NE.AND UP0, UPT, UR17, 0x1, UPT ;  /* 0x000000011100788c */ /* 0x000fe2000bf05270 */
[----:B------:R-:W-:Y:S01]  /*3f30*/  PLOP3.LUT P1, PT, PT, PT, PT, 0x80, 0x8 ;  /* 0x000000000008781c */ /* 0x000fe20003f2f070 */
[----:B------:R-:W-:Y:S02]  /*3f40*/  UIADD3 UR4, UPT, UPT, UR5, 0x1, URZ ;  /* 0x0000000105047890 */ /* 0x000fe4000fffe0ff */
[----:B------:R-:W-:Y:S02]  /*3f50*/  ULEA UR10, UR5, UR20, 0x9 ;  /* 0x00000014050a7291 */ /* 0x000fe4000f8e48ff */
[----:B------:R-:W-:Y:S01]  /*3f60*/  UISETP.NE.AND UP1, UPT, UR4, 0x11, UPT ;  /* 0x000000110400788c */ /* 0x000fe2000bf25270 */
[----:B------:R-:W-:Y:S01]  /*3f70*/  PLOP3.LUT P0, PT, PT, PT, UP0, 0x80, 0x8 ;  /* 0x000000000008781c */ /* 0x000fe20003f0f008 */
[----:B------:R-:W-:Y:S02]  /*3f80*/  ULEA UR8, UR5, UR21, 0x8 ;  /* 0x0000001505087291 */ /* 0x000fe4000f8e40ff */
[----:B------:R-:W-:Y:S02]  /*3f90*/  USEL UR6, URZ, 0x1, UP1 ;  /* 0x00000001ff067887 */ /* 0x000fe40008800000 */
[----:B------:R-:W-:Y:S02]  /*3fa0*/  USEL UR16, UR4, URZ, UP1 ;  /* 0x000000ff04107287 */ /* 0x000fe40008800000 */
[----:B------:R-:W-:Y:S02]  /*3fb0*/  UIADD3 UR12, UPT, UPT, UR10, 0x100, URZ ;  /* 0x000001000a0c7890 */ /* 0x000fe4000fffe0ff */
[----:B------:R-:W-:Y:S01]  /*3fc0*/  @UP0 ULEA UR4, UR16, UR19, 0x3 ;  /* 0x0000001310040291 */ /* 0x000fe2000f8e18ff */
[----:B------:R-:W-:Y:S01]  /*3fd0*/  LOP3.LUT R2, R2, UR6, RZ, 0x3c, !PT ;  /* 0x0000000602027c12 */ /* 0x000fe2000f8e3cff */
[----:B------:R-:W-:Y:S01]  /*3fe0*/  UIADD3 UR6, UPT, UPT, UR8, 0x80, URZ ;  /* 0x0000008008067890 */ /* 0x000fe2000fffe0ff */
[----:B------:R-:W-:Y:S02]  /*3ff0*/  UMOV UR11, 0x40004040 ;  /* 0x40004040000b7882 */ /* 0x000fe40000000000 */
[----:B-1----:R-:W-:Y:S01]  /*4000*/  @P0 SHF.L.U32 R0, R2, 0x1f, RZ ;  /* 0x0000001f02000819 */ /* 0x002fe200000006ff */
[----:B------:R-:W-:Y:S01]  /*4010*/  UMOV UR9, 0x80004020 ;  /* 0x8000402000097882 */ /* 0x000fe20000000000 */
[----:B------:R-:W-:Y:S01]  /*4020*/  UMOV UR13, 0x40004040 ;  /* 0x40004040000d7882 */ /* 0x000fe20000000000 */
[----:B------:R-:W-:Y:S01]  /*4030*/  UMOV UR7, 0x80004020 ;  /* 0x8000402000077882 */ /* 0x000fe20000000000 */
[----:B------:R3:W4:Y:S01]  /*4040*/  @P0 SYNCS.PHASECHK.TRANS64.TRYWAIT P1, [UR4], R0 ;  /* 0x00000000ff0005a7 */ /* 0x0007220008021104 */
[----:B------:R-:W-:Y:S11]  /*4050*/  ELECT P0, URZ, PT ;  /* 0x0000000000ff782f */ /* 0x000ff60003800000 */
[----:B------:R-:W-:Y:S02]  /*4060*/  @!UPT UIADD3 URZ, UPT, UPT, URZ, URZ, URZ ;  /* 0x000000fffffff290 */ /* 0x000fe4000fffe0ff */
[C---:B-----5:R-:W-:Y:S02]  /*4070*/  @P0 R2UR.BROADCAST UR5, R4.reuse ;  /* 0x00000000040502ca */ /* 0x060fe400008e0000 */
[----:B------:R-:W-:Y:S11]  /*4080*/  ELECT P0, URZ, PT ;  /* 0x0000000000ff782f */ /* 0x000ff60003800000 */
[----:B------:R-:W-:Y:S02]  /*4090*/  @!UPT UIADD3 URZ, UPT, UPT, URZ, URZ, URZ ;  /* 0x000000fffffff290 */ /* 0x000fe4000fffe0ff */
[----:B------:R-:W-:Y:S01]  /*40a0*/  @P0 R2UR.BROADCAST UR14, R4 ;  /* 0x00000000040e02ca */ /* 0x000fe200008e0000 */
[----:B------:R-:W-:Y:S02]  /*40b0*/  UIADD3 UR4, UPT, UPT, UR15, 0x88, URZ ;  /* 0x000000880f047890 */ /* 0x000fe4000fffe0ff */
[----:B------:R-:W-:Y:S01]  /*40c0*/  UIADD3 UR17, UPT, UPT, UR17, -0x1, URZ ;  /* 0xffffffff11117890 */ /* 0x000fe2000fffe0ff */
[----:B------:R1:W-:Y:S01]  /*40d0*/  UTCQMMA gdesc[UR8], gdesc[UR10], tmem[UR5], tmem[UR26], idesc[UR27], UP2 ;  /* 0x00ff1a0a080075ea */ /* 0x0003e20009000305 */
[----:B------:R-:W-:Y:S08]  /*40e0*/  UPLOP3.LUT UP2, UPT, UPT, UPT, UPT, 0x80, 0x8 ;  /* 0x000000000008789c */ /* 0x000ff00003f4f070 */
[----:B------:R3:W-:Y:S01]  /*40f0*/  UTCQMMA gdesc[UR6], gdesc[UR12], tmem[UR14], tmem[UR24], idesc[UR25], UPT ;  /* 0x00ff180c060075ea */ /* 0x0007e2000b80030e */
[----:B------:R3:W-:Y:S01]  /*4100*/  UTCBAR [UR4], URZ ;  /* 0x000000ff040073e9 */ /* 0x0007e200080000ff */
[----:B-1----:R-:W-:Y:S01]  /*4110*/  UMOV UR5, UR16 ;  /* 0x0000001000057c82 */ /* 0x002fe20008000000 */
[----:B------:R-:W-:Y:S05]  /*4120*/  BRA.U UP3, `(.L_x_66) ;  /* 0xfffffffd03607547 */ /* 0x000fea000b83ffff */
.L_x_63:
[----:B---3--:R-:W-:Y:S01]  /*4130*/  UIADD3 UR4, UPT, UPT, UR22, 0x1, URZ ;  /* 0x0000000116047890 */ /* 0x008fe2000fffe0ff */
[----:B------:R-:W-:Y:S01]  /*4140*/  LOP3.LUT R3, R3, 0x1, RZ, 0x3c, !PT ;  /* 0x0000000103037812 */ /* 0x000fe200078e3cff */
[----:B------:R-:W-:Y:S02]  /*4150*/  UIADD3 UR5, UPT, UPT, UR23, 0x150, URZ ;  /* 0x0000015017057890 */ /* 0x000fe4000fffe0ff */
[----:B------:R-:W-:-:S04]  /*4160*/  UISETP.NE.AND UP0, UPT, UR4, 0x2, UPT ;  /* 0x000000020400788c */ /* 0x000fc8000bf05270 */
[----:B------:R-:W-:Y:S02]  /*4170*/  USEL UR6, URZ, 0x1, UP0 ;  /* 0x00000001ff067887 */ /* 0x000fe40008000000 */
[----:B------:R-:W-:Y:S01]  /*4180*/  USEL UR22, UR4, URZ, UP0 ;  /* 0x000000ff04167287 */ /* 0x000fe20008000000 */
[----:B------:R2:W-:Y:S03]  /*4190*/  UTCBAR [UR5], URZ ;  /* 0x000000ff050073e9 */ /* 0x0005e600080000ff */
[----:B------:R-:W-:Y:S01]  /*41a0*/  LOP3.LUT R8, R8, UR6, RZ, 0x3c, !PT ;  /* 0x0000000608087c12 */ /* 0x000fe2000f8e3cff */
[----:B------:R-:W-:Y:S07]  /*41b0*/  @P2 BRA `(.L_x_67) ;  /* 0xfffffff800d02947 */ /* 0x000fee000383ffff */
[----:B------:R-:W3:Y:S01]  /*41c0*/  S2UR UR6, SR_CgaCtaId ;  /* 0x00000000000679c3 */ /* 0x000ee20000008800 */
[----:B------:R-:W-:Y:S01]  /*41d0*/  ELECT P0, URZ, PT ;  /* 0x0000000000ff782f */ /* 0x000fe20003800000 */
[----:B-1----:R-:W-:Y:S01]  /*41e0*/  IMAD.MOV.U32 R0, RZ, RZ, 0x1 ;  /* 0x00000001ff007424 */ /* 0x002fe200078e00ff */
[----:B------:R-:W-:Y:S01]  /*41f0*/  UIADD3 UR19, UPT, UPT, UR19, 0x160, URZ ;  /* 0x0000016013137890 */ /* 0x000fe2000fffe0ff */
[----:B------:R-:W-:Y:S01]  /*4200*/  SHF.L.U32 R3, R8, 0x1f, RZ ;  /* 0x0000001f08037819 */ /* 0x000fe200000006ff */
[----:B------:R-:W-:-:S03]  /*4210*/  UMOV UR4, 0x40 ;  /* 0x0000004000047882 */ /* 0x000fc60000000000 */
[----:B------:R-:W-:Y:S01]  /*4220*/  UVIRTCOUNT.DEALLOC.SMPOOL 0x80 ;  /* 0x000000800000784c */ /* 0x000fe20000000000 */
[----:B---3--:R-:W-:Y:S02]  /*4230*/  ULEA UR6, UR6, UR4, 0x18 ;  /* 0x0000000406067291 */ /* 0x008fe4000f8ec0ff */
[----:B------:R-:W-:-:S07]  /*4240*/  ULEA UR4, UR22, UR19, 0x3 ;  /* 0x0000001316047291 */ /* 0x000fce000f8e18ff */
[----:B------:R1:W-:Y:S02]  /*4250*/  @P0 STS.U8 [UR6+0x1c], R0 ;  /* 0x00001c00ff000988 */ /* 0x0003e40008000006 */
[----:B------:R-:W3:Y:S02]  /*4260*/  SYNCS.PHASECHK.TRANS64.TRYWAIT P0, [UR4], R3 ;  /* 0x00000003ff0075a7 */ /* 0x000ee40008001104 */
[----:B-1-3--:R-:W-:Y:S05]  /*4270*/  @!P0 BRA `(.L_x_68) ;  /* 0x0000004c00bc8947 */ /* 0x00afea0003800000 */
.L_x_158:
[----:B------:R-:W-:-:S04]  /*4280*/  UIADD3 UR4, UPT, UPT, UR22, 0x1, URZ ;  /* 0x0000000116047890 */ /* 0x000fc8000fffe0ff */
[----:B------:R-:W-:-:S04]  /*4290*/  UISETP.NE.AND UP0, UPT, UR4, 0x2, UPT ;  /* 0x000000020400788c */ /* 0x000fc8000bf05270 */
[----:B--2---:R-:W-:Y:S02]  /*42a0*/  USEL UR5, URZ, 0x1, UP0 ;  /* 0x00000001ff057887 */ /* 0x004fe40008000000 */
[----:B------:R-:W-:-:S04]  /*42b0*/  USEL UR4, UR4, URZ, UP0 ;  /* 0x000000ff04047287 */ /* 0x000fc80008000000 */
[----:B------:R-:W-:Y:S01]  /*42c0*/  ULEA UR4, UR4, UR19, 0x3 ;  /* 0x0000001304047291 */ /* 0x000fe2000f8e18ff */
[----:B-1----:R-:W-:-:S04]  /*42d0*/  LOP3.LUT R3, R8, UR5, RZ, 0x3c, !PT ;  /* 0x0000000508037c12 */ /* 0x002fc8000f8e3cff */
[----:B------:R-:W-:-:S04]  /*42e0*/  SHF.L.U32 R3, R3, 0x1f, RZ ;  /* 0x0000001f03037819 */ /* 0x000fc800000006ff */
[----:B------:R-:W1:Y:S02]  /*42f0*/  SYNCS.PHASECHK.TRANS64.TRYWAIT P0, [UR4], R3 ;  /* 0x00000003ff0075a7 */ /* 0x000e640008001104 */
[----:B-1----:R-:W-:Y:S05]  /*4300*/  @!P0 BRA `(.L_x_69) ;  /* 0x0000004c00b08947 */ /* 0x002fea0003800000 */
.L_x_160:
[----:B------:R-:W-:Y:S01]  /*4310*/  NOP ;  /* 0x0000000000007918 */ /* 0x000fe20000000000 */
[----:B-1----:R-:W1:Y:S01]  /*4320*/  LDS R0, [UR6+0x14] ;  /* 0x00001406ff007984 */ /* 0x002e620008000800 */
[----:B------:R-:W-:Y:S01]  /*4330*/  LOP3.LUT R2, R9, 0xffff, RZ, 0xc0, !PT ;  /* 0x0000ffff09027812 */ /* 0x000fe200078ec0ff */
[----:B------:R-:W-:Y:S02]  /*4340*/  IMAD.MOV.U32 R3, RZ, RZ, 0xffff ;  /* 0x0000ffffff037424 */ /* 0x000fe400078e00ff */
[----:B------:R-:W-:Y:S01]  /*4350*/  IMAD.MOV.U32 R5, RZ, RZ, 0x1 ;  /* 0x00000001ff057424 */ /* 0x000fe200078e00ff */
[----:B------:R-:W-:-:S04]  /*4360*/  SHF.R.U32.HI R2, RZ, 0x5, R2 ;  /* 0x00000005ff027819 */ /* 0x000fc80000011602 */
[-C--:B------:R-:W-:Y:S02]  /*4370*/  SHF.L.U32 R3, R3, R2.reuse, RZ ;  /* 0x0000000203037219 */ /* 0x080fe400000006ff */
[----:B------:R-:W-:Y:S02]  /*4380*/  SHF.L.U32 R5, R5, R2, RZ ;  /* 0x0000000205057219 */ /* 0x000fe400000006ff */
[----:B-1----:R-:W-:-:S04]  /*4390*/  LOP3.LUT R0, R0, R3, RZ, 0xc0, !PT ;  /* 0x0000000300007212 */ /* 0x002fc800078ec0ff */
[----:B------:R-:W-:-:S13]  /*43a0*/  ISETP.NE.AND P0, PT, R0, R3, PT ;  /* 0x000000030000720c */ /* 0x000fda0003f05270 */
[----:B------:R-:W-:Y:S05]  /*43b0*/  @P0 BRA `(.L_x_70) ;  /* 0x00000000005c0947 */ /* 0x000fea0003800000 */
[----:B------:R-:W1:Y:S02]  /*43c0*/  LDS R0, [UR6+0x18] ;  /* 0x00001806ff007984 */ /* 0x000e640008000800 */
[----:B-1----:R-:W-:-:S04]  /*43d0*/  LOP3.LUT R0, R0, R5, RZ, 0xc0, !PT ;  /* 0x0000000500007212 */ /* 0x002fc800078ec0ff */
[----:B------:R-:W-:-:S13]  /*43e0*/  ISETP.NE.AND P0, PT, R0, R5, PT ;  /* 0x000000050000720c */ /* 0x000fda0003f05270 */
[----:B------:R-:W-:Y:S05]  /*43f0*/  @P0 BRA `(.L_x_71) ;  /* 0x0000000000400947 */ /* 0x000fea0003800000 */
[----:B------:R-:W-:Y:S01]  /*4400*/  R2UR UR4, R3 ;  /* 0x00000000030472ca */ /* 0x000fe200000e0000 */
[----:B------:R-:W1:Y:S01]  /*4410*/  S2R R2, SR_LANEID ;  /* 0x0000000000027919 */ /* 0x000e620000000000 */
[----:B------:R-:W-:-:S04]  /*4420*/  LOP3.LUT R5, RZ, R5, RZ, 0x33, !PT ;  /* 0x00000005ff057212 */ /* 0x000fc800078e33ff */
[----:B------:R-:W2:Y:S07]  /*4430*/  REDUX UR7, R5 ;  /* 0x00000000050773c4 */ /* 0x000eae0000000000 */
[----:B------:R-:W-:-:S03]  /*4440*/  ULOP3.LUT UR5, URZ, UR4, URZ, 0x33, !UPT ;  /* 0x00000004ff057292 */ /* 0x000fc6000f8e33ff */
[----:B------:R-:W-:Y:S02]  /*4450*/  VOTEU.ANY UR4, UPT, PT ;  /* 0x0000000000047886 */ /* 0x000fe400038e0100 */
[----:B------:R-:W-:Y:S01]  /*4460*/  UFLO.U32 UR4, UR4 ;  /* 0x00000004000472bd */ /* 0x000fe200080e0000 */
[----:B------:R-:W-:-:S04]  /*4470*/  IMAD.U32 R0, RZ, RZ, UR5 ;  /* 0x00000005ff007e24 */ /* 0x000fc8000f8e00ff */
[----:B------:R-:W3:Y:S02]  /*4480*/  REDUX UR8, R0 ;  /* 0x00000000000873c4 */ /* 0x000ee40000000000 */
[----:B------:R1:W-:Y:S02]  /*4490*/  UTCATOMSWS.AND URZ, UR5 ;  /* 0x0000000500ff79e3 */ /* 0x0003e40008000000 */
[----:B-1----:R-:W-:Y:S01]  /*44a0*/  ISETP.EQ.U32.AND P0, PT, R2, UR4, PT ;  /* 0x0000000402007c0c */ /* 0x002fe2000bf02070 */
[----:B--2---:R-:W-:Y:S02]  /*44b0*/  IMAD.U32 R2, RZ, RZ, UR7 ;  /* 0x00000007ff027e24 */ /* 0x004fe4000f8e00ff */
[----:B---3--:R-:W-:-:S10]  /*44c0*/  IMAD.U32 R3, RZ, RZ, UR8 ;  /* 0x00000008ff037e24 */ /* 0x008fd4000f8e00ff */
[----:B------:R1:W-:Y:S04]  /*44d0*/  @P0 ATOMS.AND RZ, [UR6+0x14], R3 ;  /* 0x00001403ffff098c */ /* 0x0003e8000a800006 */
[----:B------:R1:W-:Y:S01]  /*44e0*/  @P0 ATOMS.AND RZ, [UR6+0x18], R2 ;  /* 0x00001802ffff098c */ /* 0x0003e2000a800006 */
[----:B------:R-:W-:Y:S05]  /*44f0*/  BRA `(.L_x_72) ;  /* 0x0000000000147947 */ /* 0x000fea0003800000 */
.L_x_71:
[----:B------:R-:W-:Y:S02]  /*4500*/  MOV R2, 0x4520 ;  /* 0x0000452000027802 */ /* 0x000fe40000000f00 */
[----:B----45:R-:W-:Y:S05]  /*4510*/  CALL.REL.NOINC `($__internal_0_$__cuda_sm10x_tcgen05_guardrail_trap_col_being_dealloced_not_returned_by_alloc) ;  /* 0x0000005000107944 */ /* 0x030fea0003c00000 */
[----:B------:R-:W-:Y:S05]  /*4520*/  BRA `(.L_x_72) ;  /* 0x0000000000087947 */ /* 0x000fea0003800000 */
.L_x_70:
[----:B------:R-:W-:Y:S02]  /*4530*/  MOV R2, 0x4550 ;  /* 0x0000455000027802 */ /* 0x000fe40000000f00 */
[----:B----45:R-:W-:Y:S05]  /*4540*/  CALL.REL.NOINC `($__internal_2_$__cuda_sm10x_tcgen05_guardrail_trap_unallocated_columns_being_dealloced) ;  /* 0x00000050001c7944 */ /* 0x030fea0003c00000 */
.L_x_72:
[----:B------:R-:W-:Y:S01]  /*4550*/  NOP ;  /* 0x0000000000007918 */ /* 0x000fe20000000000 */
[----:B------:R-:W-:Y:S05]  /*4560*/  EXIT ;  /* 0x000000000000794d */ /* 0x000fea0003800000 */
.L_x_56:
[----:B------:R-:W2:Y:S01]  /*4570*/  LDCU UR5, c[0x0][0x384] ;  /* 0x00007080ff0577ac */ /* 0x000ea20008000800 */
[----:B------:R-:W-:Y:S02]  /*4580*/  UISETP.NE.OR UP0, UPT, UR18, 0x3, !UP3 ;  /* 0x000000031200788c */ /* 0x000fe4000df05670 */
[----:B--2---:R-:W-:-:S07]  /*4590*/  UIADD3 UR5, UPT, UPT, UR5, 0x7f, URZ ;  /* 0x0000007f05057890 */ /* 0x004fce000fffe0ff */
[----:B------:R-:W-:Y:S05]  /*45a0*/  BRA.U UP0, `(.L_x_73) ;  /* 0x0000001100a47547 */ /* 0x000fea000b800000 */
[----:B------:R-:W-:Y:S01]  /*45b0*/  USHF.R.S32.HI UR4, URZ, 0x1f, UR5 ;  /* 0x0000001fff047899 */ /* 0x000fe20008011405 */
[----:B------:R-:W2:Y:S01]  /*45c0*/  S2UR UR12, SR_CgaCtaId ;  /* 0x00000000000c79c3 */ /* 0x000ea20000008800 */
[----:B------:R-:W3:Y:S01]  /*45d0*/  LDCU UR38, c[0x0][0x370] ;  /* 0x00006e00ff2677ac */ /* 0x000ee20008000800 */
[----:B------:R-:W-:Y:S01]  /*45e0*/  R2UR UR44, R73 ;  /* 0x00000000492c72ca */ /* 0x000fe200000e0000 */
[----:B------:R-:W-:Y:S01]  /*45f0*/  IMAD.MOV.U32 R10, RZ, RZ, 0x1 ;  /* 0x00000001ff0a7424 */ /* 0x000fe200078e00ff */
[----:B------:R-:W-:Y:S01]  /*4600*/  R2UR UR43, R86 ;  /* 0x00000000562b72ca */ /* 0x000fe200000e0000 */
[----:B------:R-:W-:Y:S01]  /*4610*/  ULEA.HI UR4, UR4, UR5, URZ, 0x7 ;  /* 0x0000000504047291 */ /* 0x000fe2000f8f38ff */
[----:B------:R-:W-:Y:S01]  /*4620*/  IMAD.MOV.U32 R8, RZ, RZ, RZ ;  /* 0x000000ffff087224 */ /* 0x000fe200078e00ff */
[----:B------:R-:W3:Y:S01]  /*4630*/  LDCU.128 UR32, c[0x0][0xb10] ;  /* 0x00016200ff2077ac */ /* 0x000ee20008000c00 */
[----:B------:R-:W4:Y:S01]  /*4640*/  LDC.64 R14, c[0x0][0x348] ;  /* 0x0000d200ff0e7b82 */ /* 0x000f220000000a00 */
[----:B------:R-:W-:Y:S01]  /*4650*/  USHF.R.S32.HI UR27, URZ, 0x7, UR4 ;  /* 0x00000007ff1b7899 */ /* 0x000fe20008011404 */
[----:B------:R-:W1:Y:S05]  /*4660*/  LDCU UR37, c[0x0][0x374] ;  /* 0x00006e80ff2577ac */ /* 0x000e6a0008000800 */
[----:B------:R-:W-:Y:S01]  /*4670*/  IMAD.U32 R2, RZ, RZ, UR27 ;  /* 0x0000001bff027e24 */ /* 0x000fe2000f8e00ff */
[----:B------:R-:W2:Y:S04]  /*4680*/  LDCU.64 UR4, c[0x0][0x888] ;  /* 0x00011100ff0477ac */ /* 0x000ea80008000a00 */
[----:B------:R-:W-:Y:S01]  /*4690*/  IABS R0, R2 ;  /* 0x0000000200007213 */ /* 0x000fe20000000000 */
[----:B------:R-:W1:Y:S03]  /*46a0*/  LDCU.64 UR30, c[0x0][0x890] ;  /* 0x00011200ff1e77ac */ /* 0x000e660008000a00 */
[----:B------:R-:W-:Y:S01]  /*46b0*/  R2UR UR28, R0 ;  /* 0x00000000001c72ca */ /* 0x000fe200000e0000 */
[----:B------:R-:W4:Y:S01]  /*46c0*/  LDCU UR24, c[0x0][0xb0c] ;  /* 0x00016180ff1877ac */ /* 0x000f220008000800 */
[----:B------:R-:W4:Y:S01]  /*46d0*/  LDCU UR51, c[0x0][0xb20] ;  /* 0x00016400ff3377ac */ /* 0x000f220008000800 */
[----:B------:R-:W4:Y:S10]  /*46e0*/  LDCU UR36, c[0x0][0x388] ;  /* 0x00007100ff2477ac */ /* 0x000f340008000800 */
[----:B------:R-:W4:Y:S01]  /*46f0*/  I2F.RP R3, UR28 ;  /* 0x0000001c00037d06 */ /* 0x000f220008209400 */
[----:B--2---:R-:W-:Y:S01]  /*4700*/  UISETP.NE.U32.AND UP0, UPT, UR4, URZ, UPT ;  /* 0x000000ff0400728c */ /* 0x004fe2000bf05070 */
[----:B------:R-:W2:Y:S03]  /*4710*/  LDCU UR4, c[0x0][0xb30] ;  /* 0x00016600ff0477ac */ /* 0x000ea60008000800 */
[----:B------:R-:W-:Y:S01]  /*4720*/  UISETP.NE.AND.EX UP5, UPT, UR5, URZ, UPT, UP0 ;  /* 0x000000ff0500728c */ /* 0x000fe2000bfa5300 */
[----:B------:R-:W-:Y:S01]  /*4730*/  UMOV UR25, 0x400 ;  /* 0x0000040000197882 */ /* 0x000fe20000000000 */
[----:B---3--:R-:W-:-:S02]  /*4740*/  UIMAD.WIDE.U32 UR8, UR38, UR32, URZ ;  /* 0x00000020260872a5 */ /* 0x008fc4000f8e00ff */
[----:B-1----:R-:W-:Y:S01]  /*4750*/  UIMAD.WIDE.U32 UR10, UR37, UR35, URZ ;  /* 0x00000023250a72a5 */ /* 0x002fe2000f8e00ff */
[----:B------:R-:W-:Y:S01]  /*4760*/  UMOV UR6, URZ ;  /* 0x000000ff00067c82 */ /* 0x000fe20008000000 */
[----:B----4-:R-:W1:Y:S01]  /*4770*/  MUFU.RCP R0, R3 ;  /* 0x0000000300007308 */ /* 0x010e620000001000 */
[----:B------:R-:W-:Y:S02]  /*4780*/  ULEA UR25, UR12, UR25, 0x18 ;  /* 0x000000190c197291 */ /* 0x000fe4000f8ec0ff */
[----:B------:R-:W-:Y:S02]  /*4790*/  UISETP.NE.U32.AND UP6, UPT, UR30, URZ, UPT ;  /* 0x000000ff1e00728c */ /* 0x000fe4000bfc5070 */
[----:B------:R-:W-:Y:S02]  /*47a0*/  UIADD3 UR47, UPT, UPT, UR25, 0x118, URZ ;  /* 0x00000118192f7890 */ /* 0x000fe4000fffe0ff */
[----:B------:R-:W-:Y:S02]  /*47b0*/  UIADD3 UR45, UPT, UPT, UR25, 0x148, URZ ;  /* 0x00000148192d7890 */ /* 0x000fe4000fffe0ff */
[----:B------:R-:W-:-:S02]  /*47c0*/  UIADD3 UR17, UPT, UPT, UR25, 0x110, URZ ;  /* 0x0000011019117890 */ /* 0x000fc4000fffe0ff */
[----:B------:R-:W-:Y:S02]  /*47d0*/  UISETP.NE.AND UP0, UPT, UR39, 0x1, UPT ;  /* 0x000000012700788c */ /* 0x000fe4000bf05270 */
[----:B------:R-:W-:Y:S01]  /*47e0*/  UISETP.NE.AND UP0, UPT, UR24, 0x1, UPT ;  /* 0x000000011800788c */ /* 0x000fe2000bf05270 */
[----:B------:R-:W-:Y:S01]  /*47f0*/  UMOV UR42, UR9 ;  /* 0x00000009002a7c82 */ /* 0x000fe20008000000 */
[----:B------:R-:W-:Y:S01]  /*4800*/  UMOV UR41, UR11 ;  /* 0x0000000b00297c82 */ /* 0x000fe20008000000 */
[----:B-1----:R-:W-:Y:S01]  /*4810*/  VIADD R0, R0, 0xffffffe ;  /* 0x0ffffffe00007836 */ /* 0x002fe20000000000 */
[----:B------:R-:W-:Y:S02]  /*4820*/  UISETP.GE.AND UP2, UPT, UR39, 0x1, UPT ;  /* 0x000000012700788c */ /* 0x000fe4000bf46270 */
[----:B------:R-:W-:Y:S02]  /*4830*/  UISETP.NE.AND UP0, UPT, UR34, 0x1, UPT ;  /* 0x000000012200788c */ /* 0x000fe4000bf05270 */
[----:B------:R-:W-:Y:S01]  /*4840*/  UPLOP3.LUT UP4, UPT, UPT, UPT, UPT, 0x40, 0x4 ;  /* 0x000000000004789c */ /* 0x000fe20003f8e870 */
[----:B------:R-:W1:Y:S01]  /*4850*/  F2I.FTZ.U32.TRUNC.NTZ R0, R0 ;  /* 0x0000000000007305 */ /* 0x000e62000021f000 */
[----:B------:R-:W3:Y:S01]  /*4860*/  LDCU.64 UR22, c[0x0][0xb28] ;  /* 0x00016500ff1677ac */ /* 0x000ee20008000a00 */
[----:B------:R-:W-:-:S02]  /*4870*/  UISETP.NE.AND.EX UP6, UPT, UR31, URZ, UPT, UP6 ;  /* 0x000000ff1f00728c */ /* 0x000fc4000bfc5360 */
[----:B------:R-:W-:Y:S02]  /*4880*/  UPRMT UR47, UR12, 0x654, UR47 ;  /* 0x000006540c2f7896 */ /* 0x000fe4000800002f */
[----:B------:R-:W-:Y:S02]  /*4890*/  UPRMT UR45, URZ, 0x654, UR45 ;  /* 0x00000654ff2d7896 */ /* 0x000fe4000800002d */
[----:B------:R-:W-:Y:S02]  /*48a0*/  UPRMT UR48, UR12, 0x654, UR17 ;  /* 0x000006540c307896 */ /* 0x000fe40008000011 */
[----:B------:R-:W-:Y:S01]  /*48b0*/  USHF.R.U32.HI UR42, URZ, UR33, UR42 ;  /* 0x00000021ff2a7299 */ /* 0x000fe2000801162a */
[----:B-1----:R-:W-:Y:S01]  /*48c0*/  R2UR UR7, R0 ;  /* 0x00000000000772ca */ /* 0x002fe200000e0000 */
[----:B------:R-:W-:Y:S01]  /*48d0*/  USHF.R.U32.HI UR41, URZ, UR51, UR41 ;  /* 0x00000033ff297299 */ /* 0x000fe20008011629 */
[----:B------:R-:W-:Y:S01]  /*48e0*/  IABS R0, R2 ;  /* 0x0000000200007213 */ /* 0x000fe20000000000 */
[----:B------:R-:W-:Y:S01]  /*48f0*/  IMAD.MOV.U32 R2, RZ, RZ, 0x1000 ;  /* 0x00001000ff027424 */ /* 0x000fe200078e00ff */
[----:B--2---:R-:W-:-:S02]  /*4900*/  UISETP.NE.AND UP3, UPT, UR4, 0x1, UPT ;  /* 0x000000010400788c */ /* 0x004fc4000bf65270 */
[----:B------:R-:W-:Y:S01]  /*4910*/  UISETP.NE.AND UP2, UPT, UR36, URZ, UPT ;  /* 0x000000ff2400728c */ /* 0x000fe2000bf45270 */
[----:B------:R-:W-:Y:S01]  /*4920*/  IMAD.MOV R0, RZ, RZ, -R0 ;  /* 0x000000ffff007224 */ /* 0x000fe200078e0a00 */
[----:B------:R-:W-:-:S04]  /*4930*/  UISETP.NE.AND UP0, UPT, UR27, URZ, UPT ;  /* 0x000000ff1b00728c */ /* 0x000fc8000bf05270 */
[----:B------:R-:W-:Y:S01]  /*4940*/  R2UR UR46, R0 ;  /* 0x00000000002e72ca */ /* 0x000fe200000e0000 */
[----:B------:R-:W-:-:S04]  /*4950*/  UIADD3 UR5, UPT, UPT, URZ, -UR7, URZ ;  /* 0x80000007ff057290 */ /* 0x000fc8000fffe0ff */
[----:B------:R-:W-:-:S04]  /*4960*/  UIMAD UR5, UR5, UR28, URZ ;  /* 0x0000001c050572a4 */ /* 0x000fc8000f8e02ff */
[----:B------:R-:W-:-:S07]  /*4970*/  UIMAD.WIDE.U32 UR6, UR7, UR5, UR6 ;  /* 0x00000005070672a5 */ /* 0x000fce000f8e0006 */
[----:B---3--:R-:W-:-:S05]  /*4980*/  UMOV UR40, UR7 ;  /* 0x0000000700287c82 */ /* 0x008fca0008000000 */
.L_x_82:
[----:B------:R-:W-:Y:S04]  /*4990*/  SHF.L.U32 R3, R8, 0x1f, RZ ;  /* 0x0000001f08037819 */ /* 0x000fe800000006ff */
[----:B-1----:R-:W1:Y:S02]  /*49a0*/  SYNCS.PHASECHK.TRANS64.TRYWAIT P0, [UR25+0x140], R3 ;  /* 0x00014003ff0075a7 */ /* 0x002e640008001119 */
[----:B-1----:R-:W-:Y:S05]  /*49b0*/  @!P0 BRA `(.L_x_74) ;  /* 0x00000048001c8947 */ /* 0x002fea0003800000 */
.L_x_162:
[----:B------:R-:W2:Y:S01]  /*49c0*/  LDS.128 R4, [UR25+0x180] ;  /* 0x00018019ff047984 */ /* 0x000ea20008000c00 */
[----:B------:R-:W-:Y:S01]  /*49d0*/  UISETP.GE.AND UP0, UPT, UR39, 0x1, UPT ;  /* 0x000000012700788c */ /* 0x000fe2000bf06270 */
[----:B------:R-:W-:Y:S01]  /*49e0*/  @!PT LDS RZ, [RZ] ;  /* 0x00000000fffff984 */ /* 0x000fe20000000800 */
[----:B------:R-:W-:Y:S01]  /*49f0*/  @!PT LDS RZ, [RZ] ;  /* 0x00000000fffff984 */ /* 0x000fe20000000800 */
[----:B------:R-:W-:Y:S01]  /*4a00*/  @!PT LDS RZ, [RZ] ;  /* 0x00000000fffff984 */ /* 0x000fe20000000800 */
[----:B------:R-:W-:Y:S01]  /*4a10*/  @!PT LDS RZ, [RZ] ;  /* 0x00000000fffff984 */ /* 0x000fe20000000800 */
[----:B------:R3:W-:Y:S06]  /*4a20*/  MEMBAR.ALL.CTA ;  /* 0x0000000000007992 */ /* 0x0007ec0000008000 */
[----:B---3--:R-:W3:Y:S02]  /*4a30*/  FENCE.VIEW.ASYNC.S ;  /* 0x00000000000073c6 */ /* 0x008ee40000000000 */
[----:B---3--:R-:W-:Y:S01]  /*4a40*/  SYNCS.ARRIVE.TRANS64.RED.A1T0 RZ, [UR45], RZ ;  /* 0x000000ffffff79a7 */ /* 0x008fe2000810042d */
[----:B--2---:R-:W-:Y:S11]  /*4a50*/  LOP3.LUT P0, RZ, R6, 0x1, RZ, 0xc0, !PT ;  /* 0x0000000106ff7812 */ /* 0x004ff6000780c0ff */
[----:B------:R-:W-:Y:S02]  /*4a60*/  @!UPT UIADD3 URZ, UPT, UPT, URZ, URZ, URZ ;  /* 0x000000fffffff290 */ /* 0x000fe4000fffe0ff */
[----:B------:R-:W-:Y:S01]  /*4a70*/  VOTEU.ANY UP2, P0 ;  /* 0x0000000000ff7886 */ /* 0x000fe20000040100 */
[----:B------:R-:W-:Y:S11]  /*4a80*/  PLOP3.LUT P0, PT, PT, PT, UP2, 0x80, 0x8 ;  /* 0x000000000008781c */ /* 0x000ff60003f0f028 */
[----:B------:R-:W-:Y:S02]  /*4a90*/  @!UPT UIADD3 URZ, UPT, UPT, URZ, URZ, URZ ;  /* 0x000000fffffff290 */ /* 0x000fe4000fffe0ff */
[----:B-1----:R-:W-:Y:S02]  /*4aa0*/  @P0 MOV R3, R4 ;  /* 0x0000000400030202 */ /* 0x002fe40000000f00 */
[----:B------:R-:W-:Y:S02]  /*4ab0*/  @P0 LOP3.LUT R0, R5, 0xffff, RZ, 0xc0, !PT ;  /* 0x0000ffff05000812 */ /* 0x000fe400078ec0ff */
[----:B------:R-:W-:Y:S02]  /*4ac0*/  @P0 R2UR UR5, R3 ;  /* 0x00000000030502ca */ /* 0x000fe400000e0000 */
[----:B------:R-:W-:Y:S11]  /*4ad0*/  @P0 R2UR UR4, R0 ;  /* 0x00000000000402ca */ /* 0x000ff600000e0000 */
[----:B------:R-:W-:Y:S02]  /*4ae0*/  @UP2 UMOV UR15, UR5 ;  /* 0x00000005000f2c82 */ /* 0x000fe40008000000 */
[----:B------:R-:W-:Y:S01]  /*4af0*/  @UP2 UMOV UR14, UR4 ;  /* 0x00000004000e2c82 */ /* 0x000fe20008000000 */
[----:B------:R-:W-:Y:S05]  /*4b00*/  BRA.U !UP0, `(.L_x_75) ;  /* 0x0000000108c07547 */ /* 0x000fea000b800000 */
[----:B------:R-:W-:Y:S02]  /*4b10*/  UIMAD.WIDE.U32 UR8, UR14, UR35, URZ ;  /* 0x000000230e0872a5 */ /* 0x000fe4000f8e00ff */
[----:B------:R-:W-:Y:S02]  /*4b20*/  UP2UR UR16, UPR, URZ, 0x4 ;  /* 0x00000004ff107883 */ /* 0x000fe40008000000 */
[----:B------:R-:W-:Y:S02]  /*4b30*/  UISETP.NE.AND UP2, UPT, UR34, 0x1, UPT ;  /* 0x000000012200788c */ /* 0x000fe4000bf45270 */
[----:B------:R-:W-:Y:S02]  /*4b40*/  UIMAD.WIDE.U32 UR10, UR15, UR32, URZ ;  /* 0x000000200f0a72a5 */ /* 0x000fe4000f8e00ff */
[----:B------:R-:W-:Y:S02]  /*4b50*/  USEL UR4, UR37, UR41, !UP2 ;  /* 0x0000002925047287 */ /* 0x000fe4000d000000 */
[----:B------:R-:W-:Y:S02]  /*4b60*/  UISETP.NE.AND UP0, UPT, UR24, 0x1, UPT ;  /* 0x000000011800788c */ /* 0x000fe4000bf05270 */
[----:B------:R-:W-:Y:S02]  /*4b70*/  UP2UR UR20, UPR, URZ, 0x2 ;  /* 0x00000002ff147883 */ /* 0x000fe40008000000 */
[----:B------:R-:W-:Y:S02]  /*4b80*/  UISETP.NE.AND UP1, UPT, UR39, 0x1, UPT ;  /* 0x000000012700788c */ /* 0x000fe4000bf25270 */
[----:B------:R-:W-:Y:S02]  /*4b90*/  UIMAD.WIDE.U32 UR12, UR4, UR22, URZ ;  /* 0x00000016040c72a5 */ /* 0x000fe4000f8e00ff */
[----:B------:R-:W-:Y:S01]  /*4ba0*/  USEL UR7, UR38, UR42, !UP0 ;  /* 0x0000002a26077287 */ /* 0x000fe2000c000000 */
[----:B------:R-:W-:Y:S02]  /*4bb0*/  UMOV UR5, UR9 ;  /* 0x0000000900057c82 */ /* 0x000fe40008000000 */
[----:B------:R-:W-:Y:S02]  /*4bc0*/  USHF.R.U32.HI UR6, URZ, UR51, UR5 ;  /* 0x00000033ff067299 */ /* 0x000fe40008011605 */
[----:B------:R-:W-:Y:S02]  /*4bd0*/  UIMAD.WIDE.U32 UR18, UR7, UR22, URZ ;  /* 0x00000016071272a5 */ /* 0x000fe4000f8e00ff */
[----:B------:R-:W-:Y:S02]  /*4be0*/  USEL UR6, UR14, UR6, !UP2 ;  /* 0x000000060e067287 */ /* 0x000fe4000d000000 */
[----:B------:R-:W-:Y:S01]  /*4bf0*/  UISETP.NE.AND UP2, UPT, UR16, URZ, UPT ;  /* 0x000000ff1000728c */ /* 0x000fe2000bf45270 */
[----:B------:R-:W-:Y:S01]  /*4c00*/  UMOV UR5, UR11 ;  /* 0x0000000b00057c82 */ /* 0x000fe20008000000 */
[----:B------:R-:W-:Y:S02]  /*4c10*/  UIMAD.WIDE.U32 UR10, UR6, UR22, URZ ;  /* 0x00000016060a72a5 */ /* 0x000fe4000f8e00ff */
[----:B------:R-:W-:Y:S03]  /*4c20*/  USHF.R.U32.HI UR8, URZ, UR33, UR5 ;  /* 0x00000021ff087299 */ /* 0x000fe60008011605 */
[----:B------:R-:W-:Y:S02]  /*4c30*/  UMOV UR5, UR13 ;  /* 0x0000000d00057c82 */ /* 0x000fe40008000000 */
[----:B------:R-:W-:Y:S03]  /*4c40*/  @UP1 USHF.R.U32.HI UR4, URZ, UR23, UR5 ;  /* 0x00000017ff041299 */ /* 0x000fe60008011605 */
[----:B------:R-:W-:Y:S01]  /*4c50*/  UMOV UR5, UR19 ;  /* 0x0000001300057c82 */ /* 0x000fe20008000000 */
[----:B------:R-:W-:Y:S02]  /*4c60*/  UIMAD UR4, UR39, UR4, URZ ;  /* 0x00000004270472a4 */ /* 0x000fe4000f8e02ff */
[----:B------:R-:W-:Y:S02]  /*4c70*/  @UP1 USHF.R.U32.HI UR7, URZ, UR23, UR5 ;  /* 0x00000017ff071299 */ /* 0x000fe40008011605 */
[----:B------:R-:W-:Y:S02]  /*4c80*/  USEL UR5, UR15, UR8, !UP0 ;  /* 0x000000080f057287 */ /* 0x000fe4000c000000 */
[----:B------:R-:W-:Y:S02]  /*4c90*/  UIMAD UR8, UR39, UR7, URZ ;  /* 0x00000007270872a4 */ /* 0x000fe4000f8e02ff */
[----:B------:R-:W-:Y:S03]  /*4ca0*/  UISETP.GE.AND UP0, UPT, UR6, UR4, UPT ;  /* 0x000000040600728c */ /* 0x000fe6000bf06270 */
[----:B------:R-:W-:Y:S01]  /*4cb0*/  UMOV UR4, UR11 ;  /* 0x0000000b00047c82 */ /* 0x000fe20008000000 */
[----:B------:R-:W-:Y:S02]  /*4cc0*/  UISETP.GE.OR UP0, UPT, UR5, UR8, UP0 ;  /* 0x000000080500728c */ /* 0x000fe40008706670 */
[----:B------:R-:W-:Y:S02]  /*4cd0*/  USHF.R.U32.HI UR4, URZ, UR23, UR4 ;  /* 0x00000017ff047299 */ /* 0x000fe40008011604 */
[----:B------:R-:W-:Y:S02]  /*4ce0*/  UIMAD.WIDE.U32 UR8, UR5, UR22, URZ ;  /* 0x00000016050872a5 */ /* 0x000fe4000f8e00ff */
[----:B------:R-:W-:Y:S04]  /*4cf0*/  USEL UR10, UR6, UR4, !UP1 ;  /* 0x00000004060a7287 */ /* 0x000fe8000c800000 */
[----:B------:R-:W-:Y:S01]  /*4d00*/  UIADD3 UR11, UPT, UPT, -UR10, URZ, URZ ;  /* 0x000000ff0a0b7290 */ /* 0x000fe2000fffe1ff */
[----:B------:R-:W-:Y:S02]  /*4d10*/  @!UP0 UMOV UR4, UR9 ;  /* 0x0000000900048c82 */ /* 0x000fe40008000000 */
[----:B------:R-:W-:Y:S02]  /*4d20*/  @!UP0 USHF.R.U32.HI UR4, URZ, UR23, UR4 ;  /* 0x00000017ff048299 */ /* 0x000fe40008011604 */
[----:B------:R-:W-:Y:S02]  /*4d30*/  UIMAD UR8, UR39, UR11, UR6 ;  /* 0x0000000b270872a4 */ /* 0x000fe4000f8e0206 */
[----:B------:R-:W-:Y:S02]  /*4d40*/  @!UP0 USEL UR4, UR5, UR4, !UP1 ;  /* 0x0000000405048287 */ /* 0x000fe4000c800000 */
[----:B------:R-:W-:Y:S02]  /*4d50*/  UISETP.NE.AND UP1, UPT, UR20, URZ, UPT ;  /* 0x000000ff1400728c */ /* 0x000fe4000bf25270 */
[----:B------:R-:W-:Y:S02]  /*4d60*/  @!UP0 UIMAD UR8, UR7, UR8, UR4 ;  /* 0x00000008070882a4 */ /* 0x000fe4000f8e0204 */
[----:B------:R-:W-:Y:S02]  /*4d70*/  @!UP0 UIADD3 UR9, UPT, UPT, UR10, -UR4, URZ ;  /* 0x800000040a098290 */ /* 0x000fe4000fffe0ff */
[----:B------:R-:W-:Y:S02]  /*4d80*/  UIADD3 UR4, UPT, UPT, -UR5, URZ, URZ ;  /* 0x000000ff05047290 */ /* 0x000fe4000fffe1ff */
[----:B------:R-:W-:Y:S02]  /*4d90*/  UIADD3 UR7, UPT, UPT, -UR6, URZ, URZ ;  /* 0x000000ff06077290 */ /* 0x000fe4000fffe1ff */
[----:B------:R-:W-:Y:S02]  /*4da0*/  @!UP0 UIMAD UR6, UR9, UR39, UR5 ;  /* 0x00000027090682a4 */ /* 0x000fe4000f8e0205 */
[----:B------:R-:W-:Y:S02]  /*4db0*/  UIMAD UR15, UR24, UR4, UR15 ;  /* 0x00000004180f72a4 */ /* 0x000fe4000f8e020f */
[----:B------:R-:W-:Y:S01]  /*4dc0*/  UIMAD UR14, UR34, UR7, UR14 ;  /* 0x00000007220e72a4 */ /* 0x000fe2000f8e020e */
[----:B------:R-:W-:Y:S02]  /*4dd0*/  @!UP0 UMOV UR5, UR8 ;  /* 0x0000000800058c82 */ /* 0x000fe40008000000 */
[----:B------:R-:W-:Y:S02]  /*4de0*/  UIMAD UR15, UR5, UR24, UR15 ;  /* 0x00000018050f72a4 */ /* 0x000fe4000f8e020f */
[----:B------:R-:W-:Y:S11]  /*4df0*/  UIMAD UR14, UR6, UR34, UR14 ;  /* 0x00000022060e72a4 */ /* 0x000ff6000f8e020e */
[----:B------:R-:W-:Y:S01]  /*4e00*/  @!UPT UIADD3 URZ, UPT, UPT, URZ, URZ, URZ ;  /* 0x000000fffffff290 */ /* 0x000fe2000fffe0ff */
.L_x_75:
[----:B------:R-:W1:Y:S01]  /*4e10*/  @!UP3 LDCU.128 UR8, c[0x0][0xb10] ;  /* 0x00016200ff08b7ac */ /* 0x000e620008000c00 */
[----:B------:R-:W-:Y:S04]  /*4e20*/  MOV R0, UR26 ;  /* 0x0000001a00007c02 */ /* 0x000fe80008000f00 */
[----:B------:R-:W-:Y:S01]  /*4e30*/  IABS R0, R0 ;  /* 0x0000000000007213 */ /* 0x000fe20000000000 */
[----:B------:R-:W2:Y:S01]  /*4e40*/  @!UP3 LDCU UR5, c[0x0][0xb0c] ;  /* 0x00016180ff05b7ac */ /* 0x000ea20008000800 */
[----:B-1----:R-:W-:Y:S07]  /*4e50*/  UIMAD.WIDE.U32 UR6, UR15, UR8, URZ ;  /* 0x000000080f0672a5 */ /* 0x002fee000f8e00ff */
[----:B------:R-:W-:Y:S01]  /*4e60*/  @!UP3 UMOV UR4, UR7 ;  /* 0x000000070004bc82 */ /* 0x000fe20008000000 */
[----:B--2---:R-:W-:Y:S02]  /*4e70*/  @!UP3 UISETP.NE.AND UP0, UPT, UR5, 0x1, UPT ;  /* 0x000000010500b88c */ /* 0x004fe4000bf05270 */
[----:B------:R-:W-:Y:S02]  /*4e80*/  @!UP3 USHF.R.U32.HI UR4, URZ, UR9, UR4 ;  /* 0x00000009ff04b299 */ /* 0x000fe40008011604 */
[----:B------:R-:W-:Y:S02]  /*4e90*/  UIMAD.WIDE.U32 UR6, UR14, UR11, URZ ;  /* 0x0000000b0e0672a5 */ /* 0x000fe4000f8e00ff */
[----:B------:R-:W-:Y:S02]  /*4ea0*/  @!UP3 USEL UR8, UR15, UR4, !UP0 ;  /* 0x000000040f08b287 */ /* 0x000fe4000c000000 */
[----:B------:R-:W-:Y:S03]  /*4eb0*/  @!UP3 UISETP.NE.AND UP0, UPT, UR10, 0x1, UPT ;  /* 0x000000010a00b88c */ /* 0x000fe6000bf05270 */
[----:B------:R-:W-:Y:S02]  /*4ec0*/  @!UP3 UMOV UR6, UR7 ;  /* 0x000000070006bc82 */ /* 0x000fe40008000000 */
[----:B------:R-:W1:Y:S02]  /*4ed0*/  @!UP3 LDCU UR4, c[0x0][0xb20] ;  /* 0x00016400ff04b7ac */ /* 0x000e640008000800 */
[----:B-1----:R-:W-:Y:S04]  /*4ee0*/  @!UP3 USHF.R.U32.HI UR6, URZ, UR4, UR6 ;  /* 0x00000004ff06b299 */ /* 0x002fe80008011606 */
[----:B------:R-:W-:Y:S04]  /*4ef0*/  @!UP3 USEL UR6, UR14, UR6, !UP0 ;  /* 0x000000060e06b287 */ /* 0x000fe8000c000000 */
[----:B------:R-:W-:Y:S02]  /*4f00*/  @!UP3 UIADD3 UR4, UPT, UPT, -UR8, UR6, URZ ;  /* 0x000000060804b290 */ /* 0x000fe4000fffe1ff */
[----:B------:R-:W-:Y:S02]  /*4f10*/  @!UP3 UIADD3 UR6, UPT, UPT, UR8, -UR6, URZ ;  /* 0x800000060806b290 */ /* 0x000fe4000fffe0ff */
[----:B------:R-:W-:Y:S02]  /*4f20*/  @!UP3 UIMAD UR15, UR4, UR5, UR15 ;  /* 0x00000005040fb2a4 */ /* 0x000fe4000f8e020f */
[----:B------:R-:W-:Y:S01]  /*4f30*/  @!UP3 UIMAD UR14, UR6, UR10, UR14 ;  /* 0x0000000a060eb2a4 */ /* 0x000fe2000f8e020e */
[----:B------:R-:W-:Y:S11]  /*4f40*/  BRA.U UP4, `(.L_x_76) ;  /* 0x0000000104107547 */ /* 0x000ff6000b800000 */
[----:B------:R-:W-:Y:S04]  /*4f50*/  MOV R3, UR49 ;  /* 0x0000003100037c02 */ /* 0x000fe80008000f00 */
[----:B------:R-:W-:Y:S04]  /*4f60*/  SHF.L.U32 R12, R3, 0x1f, RZ ;  /* 0x0000001f030c7819 */ /* 0x000fe800000006ff */
[----:B------:R-:W1:Y:S02]  /*4f70*/  SYNCS.PHASECHK.TRANS64.TRYWAIT P1, [UR25+0x138], R12 ;  /* 0x0001380cff0075a7 */ /* 0x000e640008021119 */
[----:B-1----:R-:W-:Y:S05]  /*4f80*/  @!P1 BRA `(.L_x_77) ;  /* 0x0000004000c09947 */ /* 0x002fea0003800000 */
.L_x_76:
[----:B------:R-:W-:Y:S01]  /*4f90*/  UISETP.NE.AND UP4, UPT, UR27, URZ, UPT ;  /* 0x000000ff1b00728c */ /* 0x000fe2000bf85270 */
[----:B------:R-:W-:Y:S01]  /*4fa0*/  R2UR UR4, R0 ;  /* 0x00000000000472ca */ /* 0x000fe200000e0000 */
[----:B------:R-:W-:Y:S01]  /*4fb0*/  USHF.L.U32 UR19, UR29, 0x6, URZ ;  /* 0x000000061d137899 */ /* 0x000fe200080006ff */
[----:B------:R-:W-:Y:S05]  /*4fc0*/  IMAD.U32 R0, RZ, RZ, UR36 ;  /* 0x00000024ff007e24 */ /* 0x000fea000f8e00ff */
[----:B------:R-:W-:Y:S04]  /*4fd0*/  IABS R9, R0 ;  /* 0x0000000000097213 */ /* 0x000fe80000000000 */
[----:B------:R-:W2:Y:S02]  /*4fe0*/  I2F.RP R16, R9 ;  /* 0x0000000900107306 */ /* 0x000ea40000209400 */
[----:B------:R-:W-:Y:S07]  /*4ff0*/  UIMAD.WIDE.U32 UR6, UR40, UR4, URZ ;  /* 0x00000004280672a5 */ /* 0x000fee000f8e00ff */
[----:B------:R-:W-:Y:S02]  /*5000*/  UMOV UR20, UR7 ;  /* 0x0000000700147c82 */ /* 0x000fe40008000000 */
[----:B------:R-:W-:Y:S04]  /*5010*/  UIMAD UR4, UR20, UR46, UR4 ;  /* 0x0000002e140472a4 */ /* 0x000fe8000f8e0204 */
[----:B------:R-:W-:Y:S01]  /*5020*/  UISETP.GT.U32.AND UP0, UPT, UR28, UR4, UPT ;  /* 0x000000041c00728c */ /* 0x000fe2000bf04070 */
[----:B--2---:R-:W2:Y:S10]  /*5030*/  MUFU.RCP R0, R16 ;  /* 0x0000001000007308 */ /* 0x004eb40000001000 */
[----:B------:R-:W-:Y:S02]  /*5040*/  @!UP0 UIADD3 UR4, UPT, UPT, UR4, -UR28, URZ ;  /* 0x8000001c04048290 */ /* 0x000fe4000fffe0ff */
[----:B------:R-:W-:Y:S02]  /*5050*/  @!UP0 UIADD3 UR20, UPT, UPT, UR20, 0x1, URZ ;  /* 0x0000000114148890 */ /* 0x000fe4000fffe0ff */
[----:B------:R-:W-:Y:S02]  /*5060*/  UISETP.GE.U32.AND UP0, UPT, UR4, UR28, UPT ;  /* 0x0000001c0400728c */ /* 0x000fe4000bf06070 */
[----:B------:R-:W-:Y:S01]  /*5070*/  ULOP3.LUT UR4, UR26, UR27, URZ, 0x3c, !UPT ;  /* 0x0000001b1a047292 */ /* 0x000fe2000f8e3cff */
[----:B--2---:R-:W-:Y:S04]  /*5080*/  VIADD R11, R0, 0xffffffe ;  /* 0x0ffffffe000b7836 */ /* 0x004fe80000000000 */
[----:B------:R-:W1:Y:S04]  /*5090*/  F2I.FTZ.U32.TRUNC.NTZ R13, R11 ;  /* 0x0000000b000d7305 */ /* 0x000e68000021f000 */
[----:B------:R-:W-:Y:S02]  /*50a0*/  @UP0 UIADD3 UR20, UPT, UPT, UR20, 0x1, URZ ;  /* 0x0000000114140890 */ /* 0x000fe4000fffe0ff */
[----:B------:R-:W-:Y:S01]  /*50b0*/  UISETP.GE.AND UP0, UPT, UR4, URZ, UPT ;  /* 0x000000ff0400728c */ /* 0x000fe2000bf06270 */
[--C-:B-1----:R-:W-:Y:S10]  /*50c0*/  IMAD.MOV R12, RZ, RZ, -R13.reuse ;  /* 0x000000ffff0c7224 */ /* 0x102ff400078e0a0d */
[----:B------:R-:W-:Y:S02]  /*50d0*/  @!UP0 UIADD3 UR20, UPT, UPT, -UR20, URZ, URZ ;  /* 0x000000ff14148290 */ /* 0x000fe4000fffe1ff */
[----:B------:R-:W-:Y:S01]  /*50e0*/  @!UP4 ULOP3.LUT UR20, URZ, UR27, URZ, 0x33, !UPT ;  /* 0x0000001bff14c292 */ /* 0x000fe2000f8e33ff */
[----:B------:R-:W-:Y:S01]  /*50f0*/  IMAD R3, R12, R9, RZ ;  /* 0x000000090c037224 */ /* 0x000fe200078e02ff */
[----:B------:R-:W-:Y:S01]  /*5100*/  UISETP.NE.AND UP4, UPT, UR36, URZ, UPT ;  /* 0x000000ff2400728c */ /* 0x000fe2000bf85270 */
[----:B------:R-:W-:Y:S01]  /*5110*/  IMAD.MOV.U32 R12, RZ, RZ, RZ ;  /* 0x000000ffff0c7224 */ /* 0x000fe200078e00ff */
[----:B------:R-:W-:Y:S02]  /*5120*/  ULOP3.LUT UR4, UR20, UR36, URZ, 0x3c, !UPT ;  /* 0x0000002414047292 */ /* 0x000fe4000f8e3cff */
[----:B------:R-:W-:Y:S01]  /*5130*/  MOV R0, UR20 ;  /* 0x0000001400007c02 */ /* 0x000fe20008000f00 */
[----:B------:R-:W-:Y:S01]  /*5140*/  IMAD.HI.U32 R13, R13, R3, R12 ;  /* 0x000000030d0d7227 */ /* 0x000fe200078e000c */
[----:B------:R-:W-:Y:S02]  /*5150*/  UISETP.GE.AND UP0, UPT, UR4, URZ, UPT ;  /* 0x000000ff0400728c */ /* 0x000fe4000bf06270 */
[----:B------:R-:W-:Y:S01]  /*5160*/  IABS R0, R0 ;  /* 0x0000000000007213 */ /* 0x000fe20000000000 */
[----:B------:R-:W-:Y:S04]  /*5170*/  UIADD3 UR4, UPT, UPT, -UR20, URZ, URZ ;  /* 0x000000ff14047290 */ /* 0x000fe8000fffe1ff */
[----:B------:R-:W-:Y:S01]  /*5180*/  IMAD.HI.U32 R13, R13, R0, RZ ;  /* 0x000000000d0d7227 */ /* 0x000fe200078e00ff */
[----:B------:R-:W-:Y:S03]  /*5190*/  UIMAD UR4, UR27, UR4, UR26 ;  /* 0x000000041b0472a4 */ /* 0x000fe6000f8e021a */
[----:B------:R-:W-:Y:S01]  /*51a0*/  IMAD.MOV R3, RZ, RZ, -R13 ;  /* 0x000000ffff037224 */ /* 0x000fe200078e0a0d */
[----:B------:R-:W-:Y:S03]  /*51b0*/  USHF.L.U32 UR18, UR4, 0x7, URZ ;  /* 0x0000000704127899 */ /* 0x000fe600080006ff */
[C---:B------:R-:W-:Y:S05]  /*51c0*/  IMAD R0, R9.reuse, R3, R0 ;  /* 0x0000000309007224 */ /* 0x040fea00078e0200 */
[----:B------:R-:W-:Y:S11]  /*51d0*/  ISETP.GT.U32.AND P1, PT, R9, R0, PT ;  /* 0x000000000900720c */ /* 0x000ff60003f24070 */
[----:B------:R-:W-:Y:S02]  /*51e0*/  @!UPT UIADD3 URZ, UPT, UPT, URZ, URZ, URZ ;  /* 0x000000fffffff290 */ /* 0x000fe4000fffe0ff */
[-C--:B------:R-:W-:Y:S01]  /*51f0*/  @!P1 IADD3 R0, PT, PT, R0, -R9.reuse, RZ ;  /* 0x8000000900009210 */ /* 0x080fe20007ffe0ff */
[----:B------:R-:W-:Y:S01]  /*5200*/  @!P1 VIADD R13, R13, 0x1 ;  /* 0x000000010d0d9836 */ /* 0x000fe20000000000 */
[----:B------:R-:W-:Y:S02]  /*5210*/  ISETP.NE.U32.AND P1, PT, RZ, UR30, PT ;  /* 0x0000001eff007c0c */ /* 0x000fe4000bf25070 */
[----:B------:R-:W-:Y:S02]  /*5220*/  ISETP.GE.U32.AND P2, PT, R0, R9, PT ;  /* 0x000000090000720c */ /* 0x000fe40003f46070 */
[----:B------:R-:W-:Y:S02]  /*5230*/  ISETP.NE.AND.EX P1, PT, RZ, UR31, PT, P1 ;  /* 0x0000001fff007c0c */ /* 0x000fe4000bf25310 */
[----:B------:R-:W-:Y:S09]  /*5240*/  SHF.L.U32 R9, R10, 0x1f, RZ ;  /* 0x0000001f0a097819 */ /* 0x000ff200000006ff */
[----:B------:R-:W-:Y:S04]  /*5250*/  @P2 IADD3 R13, PT, PT, R13, 0x1, RZ ;  /* 0x000000010d0d2810 */ /* 0x000fe80007ffe0ff */
[----:B------:R-:W-:Y:S11]  /*5260*/  R2UR UR21, R13 ;  /* 0x000000000d1572ca */ /* 0x000ff600000e0000 */
[----:B------:R-:W-:Y:S02]  /*5270*/  @!UPT UIADD3 URZ, UPT, UPT, URZ, URZ, URZ ;  /* 0x000000fffffff290 */ /* 0x000fe4000fffe0ff */
[----:B------:R-:W-:Y:S02]  /*5280*/  @!UP0 UIADD3 UR21, UPT, UPT, -UR21, URZ, URZ ;  /* 0x000000ff15158290 */ /* 0x000fe4000fffe1ff */
[----:B------:R-:W-:Y:S04]  /*5290*/  @!UP4 ULOP3.LUT UR21, URZ, UR36, URZ, 0x33, !UPT ;  /* 0x00000024ff15c292 */ /* 0x000fe8000f8e33ff */
[----:B------:R-:W-:Y:S04]  /*52a0*/  UIADD3 UR5, UPT, UPT, -UR21, URZ, URZ ;  /* 0x000000ff15057290 */ /* 0x000fe8000fffe1ff */
[----:B------:R-:W-:Y:S01]  /*52b0*/  UIMAD UR20, UR36, UR5, UR20 ;  /* 0x00000005241472a4 */ /* 0x000fe2000f8e0214 */
[----:B------:R-:W-:Y:S11]  /*52c0*/  BRA.U !UP6, `(.L_x_78) ;  /* 0x000000010e387547 */ /* 0x000ff6000b800000 */
[----:B------:R-:W-:Y:S01]  /*52d0*/  UPLOP3.LUT UP1, UPT, UPT, UPT, UP5, 0x80, 0x8 ;  /* 0x000000000008789c */ /* 0x000fe20003f2f050 */
[----:B------:R-:W-:Y:S01]  /*52e0*/  HFMA2 R0, -RZ, RZ, 0, 5.9604644775390625e-08 ;  /* 0x00000001ff007431 */ /* 0x000fe200000001ff */
[----:B------:R-:W1:Y:S01]  /*52f0*/  LDCU.64 UR8, c[0x0][0x358] ;  /* 0x00006b00ff0877ac */ /* 0x000e620008000a00 */
[----:B------:R-:W-:Y:S03]  /*5300*/  IMAD.MOV.U32 R94, RZ, RZ, 0x1 ;  /* 0x00000001ff5e7424 */ /* 0x000fe600078e00ff */
[----:B------:R-:W-:Y:S05]  /*5310*/  PLOP3.LUT P2, PT, PT, PT, UP1, 0x80, 0x8 ;  /* 0x000000000008781c */ /* 0x000fea0003f4f018 */
[----:B------:R-:W2:Y:S01]  /*5320*/  @UP1 LDCU.64 UR4, c[0x0][0x888] ;  /* 0x00011100ff0417ac */ /* 0x000ea20008000a00 */
[----:B------:R-:W-:Y:S07]  /*5330*/  @UP1 UIMAD UR6, UR50, UR30, URZ ;  /* 0x0000001e320612a4 */ /* 0x000fee000f8e02ff */
[----:B------:R-:W-:Y:S01]  /*5340*/  @!P2 PRMT R94, R0, 0x7610, R94 ;  /* 0x00007610005ea816 */ /* 0x000fe2000000005e */
[----:B--2---:R-:W-:Y:S06]  /*5350*/  @UP1 UIMAD.WIDE UR4, UR6, 0x4, UR4 ;  /* 0x00000004060418a5 */ /* 0x004fec000f8e0204 */
[----:B------:R-:W-:Y:S01]  /*5360*/  IMAD.U32 R12, RZ, RZ, UR4 ;  /* 0x00000004ff0c7e24 */ /* 0x000fe2000f8e00ff */
[----:B------:R-:W-:Y:S04]  /*5370*/  MOV R13, UR5 ;  /* 0x00000005000d7c02 */ /* 0x000fe80008000f00 */
[----:B------:R-:W2:Y:S01]  /*5380*/  @!UP1 LDCU UR4, c[0x0][0x880] ;  /* 0x00011000ff0497ac */ /* 0x000ea20008000800 */
[----:B-1---5:R1:W5:Y:S02]  /*5390*/  @P2 LDG.E R41, desc[UR8][R12.64] ;  /* 0x000000080c292981 */ /* 0x022364000c1e1900 */
[----:B-12---:R-:W-:Y:S07]  /*53a0*/  @!P2 IMAD.U32 R41, RZ, RZ, UR4 ;  /* 0x00000004ff29ae24 */ /* 0x006fee000f8e00ff */
.L_x_78:
[----:B-----5:R-:W-:Y:S01]  /*53b0*/  @!P1 FSETP.EQ.AND P3, PT, R41, RZ, PT ;  /* 0x000000ff2900920b */ /* 0x020fe20003f62000 */
[----:B------:R-:W-:Y:S01]  /*53c0*/  @!UPT UIADD3 URZ, UPT, UPT, URZ, URZ, URZ ;  /* 0x000000fffffff290 */ /* 0x000fe2000fffe0ff */
[----:B------:R-:W-:Y:S11]  /*53d0*/  @!P1 BRA `(.L_x_79) ;  /* 0x0000000000149947 */ /* 0x000ff60003800000 */
[----:B------:R-:W-:Y:S02]  /*53e0*/  LOP3.LUT P1, RZ, R94, 0xff, RZ, 0xc0, !PT ;  /* 0x000000ff5eff7812 */ /* 0x000fe4000782c0ff */
[----:B------:R-:W-:Y:S04]  /*53f0*/  PLOP3.LUT P3, PT, PT, PT, UP1, 0x80, 0x8 ;  /* 0x000000000008781c */ /* 0x000fe80003f6f018 */
[----:B------:R-:W-:Y:S07]  /*5400*/  PLOP3.LUT P3, PT, P3, PT, PT, 0x8, 0x80 ;  /* 0x000000000080781c */ /* 0x000fee0001f6e170 */
[----:B------:R-:W-:Y:S11]  /*5410*/  @P1 FSETP.EQ.AND P3, PT, R41, RZ, PT ;  /* 0x000000ff2900120b */ /* 0x000ff60003f62000 */
[----:B------:R-:W-:Y:S02]  /*5420*/  @!UPT UIADD3 URZ, UPT, UPT, URZ, URZ, URZ ;  /* 0x000000fffffff290 */ /* 0x000fe4000fffe0ff */
.L_x_79:
[----:B------:R-:W1:Y:S01]  /*5430*/  SYNCS.PHASECHK.TRANS64.TRYWAIT P1, [UR25+0x120], R9 ;  /* 0x00012009ff0075a7 */ /* 0x000e620008021119 */
[----:B------:R-:W-:Y:S04]  /*5440*/  ELECT P2, URZ, PT ;  /* 0x0000000000ff782f */ /* 0x000fe80003840000 */
[----:B------:R-:W-:Y:S01]  /*5450*/  PLOP3.LUT P2, PT, P3, P2, PT, 0xf2, 0x2f ;  /* 0x00000000002f781c */ /* 0x000fe20001f45e72 */
[----:B------:R-:W-:Y:S01]  /*5460*/  @!UPT UIADD3 URZ, UPT, UPT, URZ, URZ, URZ ;  /* 0x000000fffffff290 */ /* 0x000fe2000fffe0ff */
[----:B-1----:R-:W-:Y:S11]  /*5470*/  @!P1 BRA `(.L_x_80) ;  /* 0x0000003c009c9947 */ /* 0x002ff60003800000 */
.L_x_165:
[----:B------:R-:W-:Y:S01]  /*5480*/  @!P2 IADD3 R3, P1, PT, R14, 0x580, RZ ;  /* 0x000005800e03a810 */ /* 0x000fe20007f3e0ff */
[----:B------:R-:W-:Y:S01]  /*5490*/  VOTEU.ALL UP0, P2 ;  /* 0x0000000000ff7886 */ /* 0x000fe20001000000 */
[----:B------:R-:W-:Y:S01]  /*54a0*/  UMOV UR6, 0x0 ;  /* 0x0000000000067882 */ /* 0x000fe20000000000 */
[----:B------:R-:W-:Y:S01]  /*54b0*/  UMOV UR7, 0x10000000 ;  /* 0x1000000000077882 */ /* 0x000fe20000000000 */
[----:B------:R-:W-:Y:S01]  /*54c0*/  @!P2 R2UR UR5, R3 ;  /* 0x000000000305a2ca */ /* 0x000fe200000e0000 */
[----:B-1----:R-:W-:Y:S01]  /*54d0*/  @!P2 IMAD.X R0, RZ, RZ, R15, P1 ;  /* 0x000000ffff00a224 */ /* 0x002fe200008e060f */
[----:B------:R-:W-:Y:S01]  /*54e0*/  @!UP0 UIADD3 UR16, UPT, UPT, UR25, 0x200, URZ ;  /* 0x0000020019108890 */ /* 0x000fe2000fffe0ff */
[----:B------:R-:W-:Y:S01]  /*54f0*/  @P0 SHF.R.U32.HI R4, RZ, 0x10, R5 ;  /* 0x00000010ff040819 */ /* 0x000fe20000011605 */
[----:B------:R-:W-:Y:S02]  /*5500*/  VOTEU.ALL UP0, P2 ;  /* 0x0000000000ff7886 */ /* 0x000fe40001000000 */
[----:B------:R-:W-:Y:S01]  /*5510*/  @!P2 R2UR UR4, R0 ;  /* 0x000000000004a2ca */ /* 0x000fe200000e0000 */
[----:B------:R-:W-:Y:S01]  /*5520*/  @!P2 IMAD.MOV.U32 R0, RZ, RZ, 0x1000 ;  /* 0x00001000ff00a424 */ /* 0x000fe200078e00ff */
[----:B------:R-:W-:Y:S05]  /*5530*/  @P0 R2UR UR50, R4 ;  /* 0x00000000043202ca */ /* 0x000fea00000e0000 */
[----:B------:R-:W-:Y:S06]  /*5540*/  IMAD.U32 R12, RZ, RZ, UR5 ;  /* 0x00000005ff0c7e24 */ /* 0x000fec000f8e00ff */
[----:B------:R-:W-:Y:S01]  /*5550*/  IMAD.U32 R13, RZ, RZ, UR4 ;  /* 0x00000004ff0d7e24 */ /* 0x000fe2000f8e00ff */
[----:B------:R-:W-:Y:S04]  /*5560*/  @!P2 R2UR UR4, R12 ;  /* 0x000000000c04a2ca */ /* 0x000fe800000e0000 */
[----:B------:R-:W-:Y:S11]  /*5570*/  @!P2 R2UR UR5, R13 ;  /* 0x000000000d05a2ca */ /* 0x000ff600000e0000 */
[----:B------:R-:W-:Y:S02]  /*5580*/  @!UPT UIADD3 URZ, UPT, UPT, URZ, URZ, URZ ;  /* 0x000000fffffff290 */ /* 0x000fe4000fffe0ff */
[----:B------:R1:W-:Y:S01]  /*5590*/  @!UP0 UTMALDG.4D [UR16], [UR4], desc[UR6] ;  /* 0x00000610040085b4 */ /* 0x0003e20008019000 */
[----:B------:R1:W-:Y:S01]  /*55a0*/  @!P2 SYNCS.ARRIVE.TRANS64.RED.A0TR RZ, [UR25+0x110], R0 ;  /* 0x00011000ffffa9a7 */ /* 0x0003e20008300419 */
[----:B------:R-:W-:Y:S01]  /*55b0*/  SYNCS.ARRIVE.TRANS64.RED.A1T0 RZ, [UR48], RZ ;  /* 0x000000ffffff79a7 */ /* 0x000fe20008100430 */
[----:B------:R-:W2:Y:S02]  /*55c0*/  SYNCS.PHASECHK.TRANS64.TRYWAIT P1, [UR25+0x128], R9 ;  /* 0x00012809ff0075a7 */ /* 0x000ea40008021119 */
[----:B-12---:R-:W-:Y:S05]  /*55d0*/  @!P1 BRA `(.L_x_81) ;  /* 0x0000003c005c9947 */ /* 0x006fea0003800000 */
.L_x_167:
[----:B------:R-:W-:Y:S01]  /*55e0*/  @!P2 IADD3 R3, P0, PT, R14, 0x580, RZ ;  /* 0x000005800e03a810 */ /* 0x000fe20007f1e0ff */
[----:B------:R-:W-:Y:S01]  /*55f0*/  VOTEU.ALL UP0, P2 ;  /* 0x0000000000ff7886 */ /* 0x000fe20001000000 */
[----:B------:R-:W-:Y:S01]  /*5600*/  UMOV UR6, 0x0 ;  /* 0x0000000000067882 */ /* 0x000fe20000000000 */
[----:B------:R-:W-:Y:S01]  /*5610*/  UMOV UR7, 0x10000000 ;  /* 0x1000000000077882 */ /* 0x000fe20000000000 */
[----:B------:R-:W-:Y:S01]  /*5620*/  @!P2 R2UR UR5, R3 ;  /* 0x000000000305a2ca */ /* 0x000fe200000e0000 */
[----:B-1----:R-:W-:Y:S01]  /*5630*/  @!P2 IMAD.X R0, RZ, RZ, R15, P0 ;  /* 0x000000ffff00a224 */ /* 0x002fe200000e060f */
[----:B------:R-:W-:Y:S01]  /*5640*/  @!UP0 UIADD3 UR10, UPT, UPT, UR18, 0x40, URZ ;  /* 0x00000040120a8890 */ /* 0x000fe2000fffe0ff */
[----:B------:R-:W-:Y:S01]  /*5650*/  LOP3.LUT R10, R10, 0x1, RZ, 0x3c, !PT ;  /* 0x000000010a0a7812 */ /* 0x000fe200078e3cff */
[----:B------:R-:W-:Y:S01]  /*5660*/  @!UP0 UIADD3 UR8, UPT, UPT, UR25, 0x1200, URZ ;  /* 0x0000120019088890 */ /* 0x000fe2000fffe0ff */
[----:B------:R-:W-:Y:S01]  /*5670*/  LOP3.LUT R8, R8, 0x1, RZ, 0x3c, !PT ;  /* 0x0000000108087812 */ /* 0x000fe200078e3cff */
[----:B------:R-:W-:Y:S01]  /*5680*/  @!UP0 UIADD3 UR9, UPT, UPT, UR25, 0x118, URZ ;  /* 0x0000011819098890 */ /* 0x000fe2000fffe0ff */
[----:B------:R-:W-:Y:S01]  /*5690*/  @!P2 R2UR UR4, R0 ;  /* 0x000000000004a2ca */ /* 0x000fe200000e0000 */
[----:B------:R-:W-:Y:S01]  /*56a0*/  VOTEU.ALL UP0, P2 ;  /* 0x0000000000ff7886 */ /* 0x000fe20001000000 */
[----:B------:R-:W-:Y:S01]  /*56b0*/  UMOV UR11, UR19 ;  /* 0x00000013000b7c82 */ /* 0x000fe20008000000 */
[----:B------:R-:W-:Y:S01]  /*56c0*/  UMOV UR12, UR20 ;  /* 0x00000014000c7c82 */ /* 0x000fe20008000000 */
[----:B------:R-:W-:Y:S01]  /*56d0*/  UMOV UR13, UR21 ;  /* 0x00000015000d7c82 */ /* 0x000fe20008000000 */
[----:B------:R-:W-:Y:S01]  /*56e0*/  UIADD3 UR26, UPT, UPT, UR14, UR44, URZ ;  /* 0x0000002c0e1a7290 */ /* 0x000fe2000fffe0ff */
[----:B------:R-:W-:Y:S01]  /*56f0*/  IMAD.U32 R4, RZ, RZ, UR5 ;  /* 0x00000005ff047e24 */ /* 0x000fe2000f8e00ff */
[----:B------:R-:W-:Y:S02]  /*5700*/  UIADD3 UR29, UPT, UPT, UR15, UR43, URZ ;  /* 0x0000002b0f1d7290 */ /* 0x000fe4000fffe0ff */
[----:B------:R-:W-:Y:S04]  /*5710*/  UPLOP3.LUT UP4, UPT, UPT, UPT, UPT, 0x80, 0x8 ;  /* 0x000000000008789c */ /* 0x000fe80003f8f070 */
[----:B------:R-:W-:Y:S01]  /*5720*/  IMAD.U32 R5, RZ, RZ, UR4 ;  /* 0x00000004ff057e24 */ /* 0x000fe2000f8e00ff */
[----:B------:R-:W-:Y:S04]  /*5730*/  @!P2 R2UR UR4, R4 ;  /* 0x000000000404a2ca */ /* 0x000fe800000e0000 */
[----:B------:R-:W-:Y:S11]  /*5740*/  @!P2 R2UR UR5, R5 ;  /* 0x000000000505a2ca */ /* 0x000ff600000e0000 */
[----:B------:R-:W-:Y:S02]  /*5750*/  @!UPT UIADD3 URZ, UPT, UPT, URZ, URZ, URZ ;  /* 0x000000fffffff290 */ /* 0x000fe4000fffe0ff */
[----:B------:R1:W-:Y:S01]  /*5760*/  @!UP0 UTMALDG.4D [UR8], [UR4], desc[UR6] ;  /* 0x00000608040085b4 */ /* 0x0003e20008019000 */
[----:B------:R1:W-:Y:S01]  /*5770*/  @!P2 SYNCS.ARRIVE.TRANS64.RED.A0TR RZ, [UR25+0x118], R2 ;  /* 0x00011802ffffa9a7 */ /* 0x0003e20008300419 */
[----:B------:R-:W-:Y:S01]  /*5780*/  SYNCS.ARRIVE.TRANS64.RED.A1T0 RZ, [UR47], RZ ;  /* 0x000000ffffff79a7 */ /* 0x000fe2000810042f */
[----:B------:R-:W-:Y:S05]  /*5790*/  BRA.U UP2, `(.L_x_82) ;  /* 0xfffffff1027c7547 */ /* 0x000fea000b83ffff */
[----:B------:R-:W-:-:S04]  /*57a0*/  SHF.L.U32 R3, R10, 0x1f, RZ ;  /* 0x0000001f0a037819 */ /* 0x000fc800000006ff */
[----:B------:R-:W2:Y:S02]  /*57b0*/  SYNCS.PHASECHK.TRANS64.TRYWAIT P0, [UR25+0x120], R3 ;  /* 0x00012003ff0075a7 */ /* 0x000ea40008001119 */
[----:B--2---:R-:W-:Y:S05]  /*57c0*/  @!P0 BRA `(.L_x_83) ;  /* 0x0000003800f88947 */ /* 0x004fea0003800000 */
.L_x_169:
[----:B--2---:R-:W-:-:S07]  /*57d0*/  MOV R0, UR25 ;  /* 0x0000001900007c02 */ /* 0x004fce0008000f00 */
.L_x_84:
[----:B--2---:R-:W-:-:S04]  /*57e0*/  SHF.L.U32 R3, R10, 0x1f, RZ ;  /* 0x0000001f0a037819 */ /* 0x004fc800000006ff */
[----:B------:R2:W3:Y:S03]  /*57f0*/  SYNCS.PHASECHK.TRANS64.TRYWAIT P0, [R0+URZ+0x128], R3 ;  /* 0x00012803000075a7 */ /* 0x0004e600080011ff */
[----:B---3--:R-:W-:Y:S05]  /*5800*/  @!P0 NANOSLEEP.SYNCS 0x989680 ;  /* 0x009896800000895d */ /* 0x008fea0003900000 */
[----:B------:R-:W3:Y:S02]  /*5810*/  @!P0 SYNCS.PHASECHK.TRANS64 P0, [R0+URZ+0x128], R3 ;  /* 0x00012803000085a7 */ /* 0x000ee400080010ff */
[----:B-1-3--:R-:W-:Y:S05]  /*5820*/  @P0 EXIT ;  /* 0x000000000000094d */ /* 0x00afea0003800000 */
[----:B------:R-:W-:Y:S05]  /*5830*/  BRA `(.L_x_84) ;  /* 0xfffffffc00e87947 */ /* 0x000fea000383ffff */
.L_x_73:
[----:B------:R-:W-:-:S06]  /*5840*/  UISETP.GE.AND UP0, UPT, UR18, 0x4, UPT ;  /* 0x000000041200788c */ /* 0x000fcc000bf06270 */
[----:B------:R-:W-:-:S13]  /*5850*/  PLOP3.LUT P0, PT, PT, PT, UP0, 0x80, 0x8 ;  /* 0x000000000008781c */ /* 0x000fda0003f0f008 */
[----:B-1----:R-:W-:Y:S05]  /*5860*/  @!P0 EXIT ;  /* 0x000000000000894d */ /* 0x002fea0003800000 */
[----:B------:R-:W1:Y:S08]  /*5870*/  S2UR UR4, SR_CgaCtaId ;  /* 0x00000000000479c3 */ /* 0x000e700000008800 */
[----:B------:R-:W-:Y:S01]  /*5880*/  BAR.SYNC.DEFER_BLOCKING 0x6, 0xa0 ;  /* 0x0182800000007b1d */ /* 0x000fe20000010000 */
[C---:B------:R-:W-:Y:S01]  /*5890*/  IMAD.SHL.U32 R6, R92.reuse, 0x40, RZ ;  /* 0x000000405c067824 */ /* 0x040fe200078e00ff */
[----:B------:R-:W-:Y:S01]  /*58a0*/  USHF.R.S32.HI UR51, URZ, 0x1f, UR5 ;  /* 0x0000001fff337899 */ /* 0x000fe20008011405 */
[C---:B------:R-:W-:Y:S01]  /*58b0*/  IMAD.SHL.U32 R91, R92.reuse, 0x20, RZ ;  /* 0x000000205c5b7824 */ /* 0x040fe200078e00ff */
[C---:B------:R-:W-:Y:S01]  /*58c0*/  LOP3.LUT R93, R92.reuse, 0x60, RZ, 0xc0, !PT ;  /* 0x000000605c5d7812 */ /* 0x040fe200078ec0ff */
[----:B------:R-:W-:Y:S01]  /*58d0*/  IMAD.SHL.U32 R5, R92, 0x2, RZ ;  /* 0x000000025c057824 */ /* 0x000fe200078e00ff */
[----:B------:R-:W-:-:S02]  /*58e0*/  UMOV UR48, 0x400 ;  /* 0x0000040000307882 */ /* 0x000fc40000000000 */
[----:B------:R-:W2:Y:S01]  /*58f0*/  LDC.64 R84, c[0x0][0x8b0] ;  /* 0x00022c00ff547b82 */ /* 0x000ea20000000a00 */
[----:B------:R-:W-:Y:S01]  /*5900*/  LOP3.LUT R4, R6, 0x180, RZ, 0xc0, !PT ;  /* 0x0000018006047812 */ /* 0x000fe200078ec0ff */
[----:B------:R-:W-:Y:S01]  /*5910*/  ULEA.HI UR51, UR51, UR5, URZ, 0x7 ;  /* 0x0000000533337291 */ /* 0x000fe2000f8f38ff */
[----:B------:R-:W-:Y:S01]  /*5920*/  LOP3.LUT R91, R91, 0xc00, RZ, 0xc0, !PT ;  /* 0x00000c005b5b7812 */ /* 0x000fe200078ec0ff */
[----:B------:R-:W-:Y:S01]  /*5930*/  IMAD.U32 R37, R92, 0x10000, RZ ;  /* 0x000100005c257824 */ /* 0x000fe200078e00ff */
[----:B------:R-:W-:Y:S01]  /*5940*/  LOP3.LUT R5, R4, 0x20, R5, 0xf8, !PT ;  /* 0x0000002004057812 */ /* 0x000fe200078ef805 */
[C---:B------:R-:W-:Y:S01]  /*5950*/  IMAD.SHL.U32 R4, R92.reuse, 0x8, RZ ;  /* 0x000000085c047824 */ /* 0x040fe200078e00ff */
[----:B------:R-:W-:Y:S01]  /*5960*/  LOP3.LUT R91, R91, 0x40, R6, 0xf8, !PT ;  /* 0x000000405b5b7812 */ /* 0x000fe200078ef806 */
[----:B------:R-:W3:Y:S01]  /*5970*/  LDC.64 R74, c[0x0][0x8a8] ;  /* 0x00022a00ff4a7b82 */ /* 0x000ee20000000a00 */
[----:B------:R-:W-:Y:S01]  /*5980*/  LOP3.LUT R92, R92, 0x2, RZ, 0xc0, !PT ;  /* 0x000000025c5c7812 */ /* 0x000fe200078ec0ff */
[----:B------:R-:W-:Y:S01]  /*5990*/  IMAD.MOV.U32 R36, RZ, RZ, RZ ;  /* 0x000000ffff247224 */ /* 0x000fe200078e00ff */
[----:B------:R-:W-:Y:S01]  /*59a0*/  LOP3.LUT R4, R5, 0x30, R4, 0x78, !PT ;  /* 0x0000003005047812 */ /* 0x000fe200078e7804 */
[----:B------:R-:W-:Y:S01]  /*59b0*/  IMAD.MOV.U32 R90, RZ, RZ, RZ ;  /* 0x000000ffff5a7224 */ /* 0x000fe200078e00ff */
[----:B------:R-:W-:-:S02]  /*59c0*/  LOP3.LUT R91, R91, 0x200, R6, 0xf8, !PT ;  /* 0x000002005b5b7812 */ /* 0x000fc400078ef806 */
[----:B------:R-:W-:Y:S01]  /*59d0*/  CS2R R88, SRZ ;  /* 0x0000000000587805 */ /* 0x000fe2000001ff00 */
[----:B------:R-:W-:Y:S01]  /*59e0*/  IMAD.MOV.U32 R87, RZ, RZ, RZ ;  /* 0x000000ffff577224 */ /* 0x000fe200078e00ff */
[----:B-1----:R-:W-:Y:S01]  /*59f0*/  ULEA UR48, UR4, UR48, 0x18 ;  /* 0x0000003004307291 */ /* 0x002fe2000f8ec0ff */
[----:B------:R-:W-:Y:S01]  /*5a00*/  LOP3.LUT R91, R91, R4, RZ, 0xfc, !PT ;  /* 0x000000045b5b7212 */ /* 0x000fe200078efcff */
[----:B------:R-:W-:Y:S01]  /*5a10*/  IMAD.MOV R98, RZ, RZ, -R92 ;  /* 0x000000ffff627224 */ /* 0x000fe200078e0a5c */
[----:B------:R-:W-:Y:S01]  /*5a20*/  LOP3.LUT R37, R37, 0x600000, RZ, 0xc0, !PT ;  /* 0x0060000025257812 */ /* 0x000fe200078ec0ff */
[----:B------:R-:W-:Y:S02]  /*5a30*/  UIADD3 UR4, UPT, UPT, UR48, 0x2200, URZ ;  /* 0x0000220030047890 */ /* 0x000fe4000fffe0ff */
[----:B------:R-:W-:Y:S01]  /*5a40*/  UIADD3 UR5, UPT, UPT, UR48, 0x200, URZ ;  /* 0x0000020030057890 */ /* 0x000fe2000fffe0ff */
[----:B------:R-:W1:Y:S02]  /*5a50*/  LDCU UR60, c[0x0][0x370] ;  /* 0x00006e00ff3c77ac */ /* 0x000e640008000800 */
[----:B------:R-:W4:Y:S01]  /*5a60*/  LDS R2, [UR48+0x190] ;  /* 0x00019030ff027984 */ /* 0x000f220008000800 */
[----:B------:R-:W-:-:S02]  /*5a70*/  IMAD.U32 R99, RZ, RZ, UR4 ;  /* 0x00000004ff637e24 */ /* 0x000fc4000f8e00ff */
[----:B------:R-:W-:Y:S01]  /*5a80*/  IMAD.U32 R96, RZ, RZ, UR5 ;  /* 0x00000005ff607e24 */ /* 0x000fe2000f8e00ff */
[----:B------:R-:W1:Y:S01]  /*5a90*/  LDCU UR45, c[0x0][0xb0c] ;  /* 0x00016180ff2d77ac */ /* 0x000e620008000800 */
[----:B------:R-:W1:Y:S01]  /*5aa0*/  LDCU UR38, c[0x0][0xb30] ;  /* 0x00016600ff2677ac */ /* 0x000e620008000800 */
[----:B------:R-:W1:Y:S01]  /*5ab0*/  LDCU.64 UR54, c[0x0][0x888] ;  /* 0x00011100ff3677ac */ /* 0x000e620008000a00 */
[----:B------:R-:W1:Y:S01]  /*5ac0*/  LDCU.64 UR46, c[0x0][0xb28] ;  /* 0x00016500ff2e77ac */ /* 0x000e620008000a00 */
[----:B------:R-:W1:Y:S01]  /*5ad0*/  LDCU.64 UR62, c[0x0][0x890] ;  /* 0x00011200ff3e77ac */ /* 0x000e620008000a00 */
[----:B------:R-:W1:Y:S01]  /*5ae0*/  LDCU.128 UR56, c[0x0][0xb10] ;  /* 0x00016200ff3877ac */ /* 0x000e620008000c00 */
[----:B------:R-:W1:Y:S01]  /*5af0*/  LDCU UR53, c[0x0][0x374] ;  /* 0x00006e80ff3577ac */ /* 0x000e620008000800 */
[----:B------:R-:W-:Y:S01]  /*5b00*/  USHF.R.S32.HI UR51, URZ, 0x7, UR51 ;  /* 0x00000007ff337899 */ /* 0x000fe20008011433 */
[C---:B----4-:R-:W-:Y:S01]  /*5b10*/  VIADD R3, R2.reuse, 0x80 ;  /* 0x0000008002037836 */ /* 0x050fe20000000000 */
[----:B------:R-:W-:-:S04]  /*5b20*/  LOP3.LUT R2, R2, 0xffff, RZ, 0xc0, !PT ;  /* 0x0000ffff02027812 */ /* 0x000fc800078ec0ff */
[----:B------:R-:W-:-:S05]  /*5b30*/  LOP3.LUT R3, R3, 0xffff, RZ, 0xc0, !PT ;  /* 0x0000ffff03037812 */ /* 0x000fca00078ec0ff */
[----:B-123--:R4:W-:Y:S02]  /*5b40*/  STL.64 [R1], R2 ;  /* 0x0000000201007387 */ /* 0x00e9e40000100a00 */
.L_x_111:
[----:B----4-:R-:W-:Y:S04]  /*5b50*/  SHF.L.U32 R3, R89, 0x1f, RZ ;  /* 0x0000001f59037819 */ /* 0x010fe800000006ff */
[----:B-1----:R-:W1:Y:S02]  /*5b60*/  SYNCS.PHASECHK.TRANS64.TRYWAIT P0, [UR48+0x140], R3 ;  /* 0x00014003ff0075a7 */ /* 0x002e640008001130 */
[----:B-1----:R-:W-:Y:S05]  /*5b70*/  @!P0 BRA `(.L_x_85) ;  /* 0x0000003800248947 */ /* 0x002fea0003800000 */
.L_x_171:
[----:B------:R-:W2:Y:S01]  /*5b80*/  LDS.128 R4, [UR48+0x180] ;  /* 0x00018030ff047984 */ /* 0x000ea20008000c00 */
[----:B------:R-:W-:Y:S01]  /*5b90*/  UIADD3 UR4, UPT, UPT, UR48, 0x148, URZ ;  /* 0x0000014830047890 */ /* 0x000fe2000fffe0ff */
[----:B------:R-:W-:Y:S01]  /*5ba0*/  IMAD R2, R36, 0x4, R1 ;  /* 0x0000000424027824 */ /* 0x000fe200078e0201 */
[----:B------:R-:W-:Y:S02]  /*5bb0*/  UISETP.GE.AND UP0, UPT, UR39, 0x1, UPT ;  /* 0x000000012700788c */ /* 0x000fe4000bf06270 */
[----:B------:R-:W-:Y:S01]  /*5bc0*/  UPRMT UR4, URZ, 0x654, UR4 ;  /* 0x00000654ff047896 */ /* 0x000fe20008000004 */
[----:B------:R-:W-:Y:S01]  /*5bd0*/  @!PT LDS RZ, [RZ] ;  /* 0x00000000fffff984 */ /* 0x000fe20000000800 */
[----:B------:R-:W-:Y:S01]  /*5be0*/  @!PT LDS RZ, [RZ] ;  /* 0x00000000fffff984 */ /* 0x000fe20000000800 */
[----:B------:R-:W-:Y:S01]  /*5bf0*/  @!PT LDS RZ, [RZ] ;  /* 0x00000000fffff984 */ /* 0x000fe20000000800 */
[----:B------:R-:W-:Y:S01]  /*5c00*/  @!PT LDS RZ, [RZ] ;  /* 0x00000000fffff984 */ /* 0x000fe20000000800 */
[----:B------:R3:W-:Y:S06]  /*5c10*/  MEMBAR.ALL.CTA ;  /* 0x0000000000007992 */ /* 0x0007ec0000008000 */
[----:B---3--:R-:W3:Y:S02]  /*5c20*/  FENCE.VIEW.ASYNC.S ;  /* 0x00000000000073c6 */ /* 0x008ee40000000000 */
[----:B---3--:R-:W-:Y:S06]  /*5c30*/  SYNCS.ARRIVE.TRANS64.RED.A1T0 RZ, [UR4], RZ ;  /* 0x000000ffffff79a7 */ /* 0x008fec0008100404 */
[----:B------:R-:W5:Y:S01]  /*5c40*/  LDL R2, [R2] ;  /* 0x0000000002027983 */ /* 0x000f620000100800 */
[----:B--2---:R-:W-:Y:S11]  /*5c50*/  LOP3.LUT P0, RZ, R6, 0x1, RZ, 0xc0, !PT ;  /* 0x0000000106ff7812 */ /* 0x004ff6000780c0ff */
[----:B------:R-:W-:Y:S02]  /*5c60*/  @!UPT UIADD3 URZ, UPT, UPT, URZ, URZ, URZ ;  /* 0x000000fffffff290 */ /* 0x000fe4000fffe0ff */
[----:B------:R-:W-:Y:S01]  /*5c70*/  VOTEU.ANY UP1, P0 ;  /* 0x0000000000ff7886 */ /* 0x000fe20000020100 */
[----:B------:R-:W-:Y:S01]  /*5c80*/  PLOP3.LUT P0, PT, PT, PT, UP1, 0x80, 0x8 ;  /* 0x000000000008781c */ /* 0x000fe20003f0f018 */
[----:B------:R-:W-:Y:S11]  /*5c90*/  UP2UR UR52, UPR, URZ, 0x2 ;  /* 0x00000002ff347883 */ /* 0x000ff60008000000 */
[----:B------:R-:W-:Y:S01]  /*5ca0*/  @!UPT UIADD3 URZ, UPT, UPT, URZ, URZ, URZ ;  /* 0x000000fffffff290 */ /* 0x000fe2000fffe0ff */
[----:B-1----:R-:W-:Y:S02]  /*5cb0*/  @P0 MOV R3, R4 ;  /* 0x0000000400030202 */ /* 0x002fe40000000f00 */
[----:B------:R-:W-:Y:S02]  /*5cc0*/  @P0 LOP3.LUT R0, R5, 0xffff, RZ, 0xc0, !PT ;  /* 0x0000ffff05000812 */ /* 0x000fe400078ec0ff */
[----:B------:R-:W-:Y:S02]  /*5cd0*/  @P0 R2UR UR5, R3 ;  /* 0x00000000030502ca */ /* 0x000fe400000e0000 */
[----:B------:R-:W-:Y:S01]  /*5ce0*/  @P0 R2UR UR4, R0 ;  /* 0x00000000000402ca */ /* 0x000fe200000e0000 */
[----:B------:R-:W-:Y:S05]  /*5cf0*/  IMAD.U32 R0, RZ, RZ, UR51 ;  /* 0x00000033ff007e24 */ /* 0x000fea000f8e00ff */
[----:B------:R-:W-:Y:S05]  /*5d00*/  IABS R3, R0 ;  /* 0x0000000000037213 */ /* 0x000fea0000000000 */
[----:B------:R-:W-:Y:S02]  /*5d10*/  @UP1 UMOV UR37, UR5 ;  /* 0x0000000500251c82 */ /* 0x000fe40008000000 */
[----:B------:R-:W-:Y:S01]  /*5d20*/  @UP1 UMOV UR36, UR4 ;  /* 0x0000000400241c82 */ /* 0x000fe20008000000 */
[----:B------:R-:W-:Y:S05]  /*5d30*/  BRA.U !UP0, `(.L_x_86) ;  /* 0x0000000108cc7547 */ /* 0x000fea000b800000 */
[----:B------:R-:W1:Y:S01]  /*5d40*/  LDCU UR9, c[0x0][0xb20] ;  /* 0x00016400ff0977ac */ /* 0x000e620008000800 */
[----:B------:R-:W-:Y:S02]  /*5d50*/  UIMAD.WIDE.U32 UR4, UR53, UR59, URZ ;  /* 0x0000003b350472a5 */ /* 0x000fe4000f8e00ff */
[----:B------:R-:W-:Y:S02]  /*5d60*/  UIMAD.WIDE.U32 UR6, UR60, UR56, URZ ;  /* 0x000000383c0672a5 */ /* 0x000fe4000f8e00ff */
[----:B------:R-:W-:Y:S02]  /*5d70*/  UIMAD.WIDE.U32 UR10, UR36, UR59, URZ ;  /* 0x0000003b240a72a5 */ /* 0x000fe4000f8e00ff */
[----:B------:R-:W-:Y:S02]  /*5d80*/  UISETP.NE.AND UP0, UPT, UR58, 0x1, UPT ;  /* 0x000000013a00788c */ /* 0x000fe4000bf05270 */
[----:B------:R-:W-:Y:S02]  /*5d90*/  UISETP.NE.AND UP1, UPT, UR45, 0x1, UPT ;  /* 0x000000012d00788c */ /* 0x000fe4000bf25270 */
[----:B------:R-:W-:Y:S02]  /*5da0*/  UISETP.NE.AND UP2, UPT, UR39, 0x1, UPT ;  /* 0x000000012700788c */ /* 0x000fe4000bf45270 */
[----:B------:R-:W-:Y:S01]  /*5db0*/  UIMAD.WIDE.U32 UR12, UR37, UR56, URZ ;  /* 0x00000038250c72a5 */ /* 0x000fe2000f8e00ff */
[----:B------:R-:W-:Y:S01]  /*5dc0*/  UMOV UR4, UR5 ;  /* 0x0000000500047c82 */ /* 0x000fe20008000000 */
[----:B------:R-:W-:Y:S01]  /*5dd0*/  UMOV UR6, UR11 ;  /* 0x0000000b00067c82 */ /* 0x000fe20008000000 */
[----:B-1----:R-:W-:Y:S03]  /*5de0*/  USHF.R.U32.HI UR8, URZ, UR9, UR4 ;  /* 0x00000009ff087299 */ /* 0x002fe60008011604 */
[----:B------:R-:W-:Y:S02]  /*5df0*/  UMOV UR4, UR7 ;  /* 0x0000000700047c82 */ /* 0x000fe40008000000 */
[----:B------:R-:W-:Y:S02]  /*5e00*/  USHF.R.U32.HI UR5, URZ, UR57, UR4 ;  /* 0x00000039ff057299 */ /* 0x000fe40008011604 */
[----:B------:R-:W-:Y:S02]  /*5e10*/  USEL UR4, UR53, UR8, !UP0 ;  /* 0x0000000835047287 */ /* 0x000fe4000c000000 */
[----:B------:R-:W-:Y:S02]  /*5e20*/  USHF.R.U32.HI UR8, URZ, UR9, UR6 ;  /* 0x00000009ff087299 */ /* 0x000fe40008011606 */
[----:B------:R-:W-:Y:S02]  /*5e30*/  UIMAD.WIDE.U32 UR6, UR4, UR46, URZ ;  /* 0x0000002e040672a5 */ /* 0x000fe4000f8e00ff */
[----:B------:R-:W-:Y:S02]  /*5e40*/  USEL UR9, UR60, UR5, !UP1 ;  /* 0x000000053c097287 */ /* 0x000fe4000c800000 */
[----:B------:R-:W-:Y:S02]  /*5e50*/  USEL UR8, UR36, UR8, !UP0 ;  /* 0x0000000824087287 */ /* 0x000fe4000c000000 */
[----:B------:R-:W-:Y:S01]  /*5e60*/  UIMAD.WIDE.U32 UR10, UR9, UR46, URZ ;  /* 0x0000002e090a72a5 */ /* 0x000fe2000f8e00ff */
[----:B------:R-:W-:Y:S01]  /*5e70*/  UMOV UR6, UR7 ;  /* 0x0000000700067c82 */ /* 0x000fe20008000000 */
[----:B------:R-:W-:Y:S01]  /*5e80*/  UMOV UR5, UR13 ;  /* 0x0000000d00057c82 */ /* 0x000fe20008000000 */
[----:B------:R-:W-:Y:S02]  /*5e90*/  @UP2 USHF.R.U32.HI UR4, URZ, UR47, UR6 ;  /* 0x0000002fff042299 */ /* 0x000fe40008011606 */
[----:B------:R-:W-:Y:S02]  /*5ea0*/  USHF.R.U32.HI UR5, URZ, UR57, UR5 ;  /* 0x00000039ff057299 */ /* 0x000fe40008011605 */
[----:B------:R-:W-:Y:S02]  /*5eb0*/  UIMAD UR4, UR39, UR4, URZ ;  /* 0x00000004270472a4 */ /* 0x000fe4000f8e02ff */
[----:B------:R-:W-:Y:S02]  /*5ec0*/  USEL UR5, UR37, UR5, !UP1 ;  /* 0x0000000525057287 */ /* 0x000fe4000c800000 */
[----:B------:R-:W-:Y:S01]  /*5ed0*/  UISETP.GE.AND UP0, UPT, UR8, UR4, UPT ;  /* 0x000000040800728c */ /* 0x000fe2000bf06270 */
[----:B------:R-:W-:Y:S01]  /*5ee0*/  UMOV UR6, UR11 ;  /* 0x0000000b00067c82 */ /* 0x000fe20008000000 */
[----:B------:R-:W-:Y:S02]  /*5ef0*/  UIMAD.WIDE.U32 UR10, UR8, UR46, URZ ;  /* 0x0000002e080a72a5 */ /* 0x000fe4000f8e00ff */
[----:B------:R-:W-:Y:S04]  /*5f00*/  @UP2 USHF.R.U32.HI UR9, URZ, UR47, UR6 ;  /* 0x0000002fff092299 */ /* 0x000fe80008011606 */
[----:B------:R-:W-:Y:S01]  /*5f10*/  UIMAD UR6, UR39, UR9, URZ ;  /* 0x00000009270672a4 */ /* 0x000fe2000f8e02ff */
[----:B------:R-:W-:Y:S03]  /*5f20*/  UMOV UR4, UR11 ;  /* 0x0000000b00047c82 */ /* 0x000fe60008000000 */
[----:B------:R-:W-:Y:S02]  /*5f30*/  UISETP.GE.OR UP0, UPT, UR5, UR6, UP0 ;  /* 0x000000060500728c */ /* 0x000fe40008706670 */
[----:B------:R-:W-:Y:S02]  /*5f40*/  USHF.R.U32.HI UR4, URZ, UR47, UR4 ;  /* 0x0000002fff047299 */ /* 0x000fe40008011604 */
[----:B------:R-:W-:Y:S02]  /*5f50*/  UIMAD.WIDE.U32 UR6, UR5, UR46, URZ ;  /* 0x0000002e050672a5 */ /* 0x000fe4000f8e00ff */
[----:B------:R-:W-:Y:S02]  /*5f60*/  USEL UR11, UR8, UR4, !UP2 ;  /* 0x00000004080b7287 */ /* 0x000fe4000d000000 */
[----:B------:R-:W-:Y:S02]  /*5f70*/  UIADD3 UR6, UPT, UPT, -UR5, URZ, URZ ;  /* 0x000000ff05067290 */ /* 0x000fe4000fffe1ff */
[----:B------:R-:W-:Y:S02]  /*5f80*/  UIADD3 UR10, UPT, UPT, -UR11, URZ, URZ ;  /* 0x000000ff0b0a7290 */ /* 0x000fe4000fffe1ff */
[----:B------:R-:W-:Y:S02]  /*5f90*/  UIMAD UR6, UR45, UR6, UR37 ;  /* 0x000000062d0672a4 */ /* 0x000fe4000f8e0225 */
[----:B------:R-:W-:Y:S01]  /*5fa0*/  UIMAD UR10, UR39, UR10, UR8 ;  /* 0x0000000a270a72a4 */ /* 0x000fe2000f8e0208 */
[----:B------:R-:W-:Y:S01]  /*5fb0*/  @!UP0 UMOV UR4, UR7 ;  /* 0x0000000700048c82 */ /* 0x000fe20008000000 */
[----:B------:R-:W-:Y:S02]  /*5fc0*/  UIADD3 UR7, UPT, UPT, -UR8, URZ, URZ ;  /* 0x000000ff08077290 */ /* 0x000fe4000fffe1ff */
[----:B------:R-:W-:Y:S04]  /*5fd0*/  @!UP0 USHF.R.U32.HI UR4, URZ, UR47, UR4 ;  /* 0x0000002fff048299 */ /* 0x000fe80008011604 */
[----:B------:R-:W-:Y:S04]  /*5fe0*/  @!UP0 USEL UR4, UR5, UR4, !UP2 ;  /* 0x0000000405048287 */ /* 0x000fe8000d000000 */
[----:B------:R-:W-:Y:S02]  /*5ff0*/  @!UP0 UIMAD UR9, UR9, UR10, UR4 ;  /* 0x0000000a090982a4 */ /* 0x000fe4000f8e0204 */
[----:B------:R-:W-:Y:S02]  /*6000*/  @!UP0 UIADD3 UR10, UPT, UPT, UR11, -UR4, URZ ;  /* 0x800000040b0a8290 */ /* 0x000fe4000fffe0ff */
[----:B------:R-:W-:Y:S02]  /*6010*/  UIMAD UR4, UR58, UR7, UR36 ;  /* 0x000000073a0472a4 */ /* 0x000fe4000f8e0224 */
[----:B------:R-:W-:Y:S03]  /*6020*/  @!UP0 UIMAD UR8, UR10, UR39, UR5 ;  /* 0x000000270a0882a4 */ /* 0x000fe6000f8e0205 */
[----:B------:R-:W-:Y:S02]  /*6030*/  @!UP0 UMOV UR5, UR9 ;  /* 0x0000000900058c82 */ /* 0x000fe40008000000 */
[----:B------:R-:W-:Y:S02]  /*6040*/  UIMAD UR37, UR5, UR45, UR6 ;  /* 0x0000002d052572a4 */ /* 0x000fe4000f8e0206 */
[----:B------:R-:W-:Y:S11]  /*6050*/  UIMAD UR36, UR8, UR58, UR4 ;  /* 0x0000003a082472a4 */ /* 0x000ff6000f8e0204 */
[----:B------:R-:W-:Y:S01]  /*6060*/  @!UPT UIADD3 URZ, UPT, UPT, URZ, URZ, URZ ;  /* 0x000000fffffff290 */ /* 0x000fe2000fffe0ff */
.L_x_86:
[----:B------:R-:W1:Y:S01]  /*6070*/  LDCU UR16, c[0x0][0x388] ;  /* 0x00007100ff1077ac */ /* 0x000e620008000800 */
[----:B------:R-:W-:Y:S02]  /*6080*/  R2UR UR6, R3 ;  /* 0x00000000030672ca */ /* 0x000fe400000e0000 */
[----:B------:R-:W-:Y:S01]  /*6090*/  IABS R0, R0 ;  /* 0x0000000000007213 */ /* 0x000fe20000000000 */
[----:B------:R-:W-:Y:S01]  /*60a0*/  UIADD3 UR11, UPT, UPT, UR48, 0x200, URZ ;  /* 0x00000200300b7890 */ /* 0x000fe2000fffe0ff */
[----:B------:R-:W-:Y:S01]  /*60b0*/  @P0 SHF.R.U32.HI R4, RZ, 0x10, R5 ;  /* 0x00000010ff040819 */ /* 0x000fe20000011605 */
[----:B------:R-:W-:Y:S02]  /*60c0*/  USHF.L.U32 UR42, UR29, 0x6, URZ ;  /* 0x000000061d2a7899 */ /* 0x000fe400080006ff */
[----:B------:R-:W-:Y:S01]  /*60d0*/  IMAD.MOV R0, RZ, RZ, -R0 ;  /* 0x000000ffff007224 */ /* 0x000fe200078e0a00 */
[----:B------:R-:W-:Y:S04]  /*60e0*/  @P0 R2UR UR61, R4 ;  /* 0x00000000043d02ca */ /* 0x000fe800000e0000 */
[----:B------:R-:W-:Y:S01]  /*60f0*/  R2UR UR9, R0 ;  /* 0x00000000000972ca */ /* 0x000fe200000e0000 */
[----:B------:R-:W2:Y:S01]  /*6100*/  I2F.RP R9, UR6 ;  /* 0x0000000600097d06 */ /* 0x000ea20008209400 */
[----:B-1----:R-:W-:Y:S09]  /*6110*/  UISETP.NE.AND UP4, UPT, UR16, URZ, UPT ;  /* 0x000000ff1000728c */ /* 0x002ff2000bf85270 */
[----:B--2---:R-:W1:Y:S02]  /*6120*/  MUFU.RCP R3, R9 ;  /* 0x0000000900037308 */ /* 0x004e640000001000 */
[----:B-1----:R-:W-:Y:S08]  /*6130*/  VIADD R8, R3, 0xffffffe ;  /* 0x0ffffffe03087836 */ /* 0x002ff00000000000 */
[----:B------:R-:W1:Y:S02]  /*6140*/  F2I.FTZ.U32.TRUNC.NTZ R3, R8 ;  /* 0x0000000800037305 */ /* 0x000e64000021f000 */
[----:B-1----:R-:W-:Y:S01]  /*6150*/  R2UR UR5, R3 ;  /* 0x00000000030572ca */ /* 0x002fe200000e0000 */
[----:B------:R-:W-:Y:S05]  /*6160*/  IMAD.U32 R3, RZ, RZ, UR26 ;  /* 0x0000001aff037e24 */ /* 0x000fea000f8e00ff */
[----:B------:R-:W-:Y:S04]  /*6170*/  IABS R3, R3 ;  /* 0x0000000300037213 */ /* 0x000fe80000000000 */
[----:B------:R-:W-:Y:S01]  /*6180*/  R2UR UR8, R3 ;  /* 0x00000000030872ca */ /* 0x000fe200000e0000 */
[----:B------:R-:W-:Y:S02]  /*6190*/  IMAD.U32 R3, RZ, RZ, UR16 ;  /* 0x00000010ff037e24 */ /* 0x000fe4000f8e00ff */
[----:B------:R-:W-:Y:S03]  /*61a0*/  UIADD3 UR4, UPT, UPT, URZ, -UR5, URZ ;  /* 0x80000005ff047290 */ /* 0x000fe6000fffe0ff */
[----:B------:R-:W-:Y:S01]  /*61b0*/  IABS R9, R3 ;  /* 0x0000000300097213 */ /* 0x000fe20000000000 */
[----:B------:R-:W-:Y:S03]  /*61c0*/  UIMAD UR7, UR4, UR6, URZ ;  /* 0x00000006040772a4 */ /* 0x000fe6000f8e02ff */
[----:B------:R-:W-:Y:S01]  /*61d0*/  UMOV UR4, URZ ;  /* 0x000000ff00047c82 */ /* 0x000fe20008000000 */
[----:B------:R-:W1:Y:S01]  /*61e0*/  I2F.RP R0, R9 ;  /* 0x0000000900007306 */ /* 0x000e620000209400 */
[----:B------:R-:W-:Y:S07]  /*61f0*/  UIMAD.WIDE.U32 UR4, UR5, UR7, UR4 ;  /* 0x00000007050472a5 */ /* 0x000fee000f8e0004 */
[----:B------:R-:W-:Y:S02]  /*6200*/  UMOV UR4, UR5 ;  /* 0x0000000500047c82 */ /* 0x000fe40008000000 */
[----:B------:R-:W-:Y:S01]  /*6210*/  UIMAD.WIDE.U32 UR4, UR4, UR8, URZ ;  /* 0x00000008040472a5 */ /* 0x000fe2000f8e00ff */
[----:B-1----:R-:W1:Y:S06]  /*6220*/  MUFU.RCP R0, R0 ;  /* 0x0000000000007308 */ /* 0x002e6c0000001000 */
[----:B------:R-:W-:Y:S02]  /*6230*/  UMOV UR43, UR5 ;  /* 0x00000005002b7c82 */ /* 0x000fe40008000000 */
[----:B------:R-:W-:Y:S04]  /*6240*/  UIMAD UR4, UR43, UR9, UR8 ;  /* 0x000000092b0472a4 */ /* 0x000fe8000f8e0208 */
[----:B------:R-:W-:Y:S01]  /*6250*/  UISETP.GT.U32.AND UP0, UPT, UR6, UR4, UPT ;  /* 0x000000040600728c */ /* 0x000fe2000bf04070 */
[----:B-1----:R-:W-:Y:S10]  /*6260*/  IADD3 R10, PT, PT, R0, 0xffffffe, RZ ;  /* 0x0ffffffe000a7810 */ /* 0x002ff40007ffe0ff */
[----:B------:R-:W-:Y:S02]  /*6270*/  @!UP0 UIADD3 UR4, UPT, UPT, UR4, -UR6, URZ ;  /* 0x8000000604048290 */ /* 0x000fe4000fffe0ff */
[----:B------:R-:W-:Y:S01]  /*6280*/  @!UP0 UIADD3 UR43, UPT, UPT, UR43, 0x1, URZ ;  /* 0x000000012b2b8890 */ /* 0x000fe2000fffe0ff */
[----:B------:R1:W2:Y:S01]  /*6290*/  F2I.FTZ.U32.TRUNC.NTZ R11, R10 ;  /* 0x0000000a000b7305 */ /* 0x0002a2000021f000 */
[----:B------:R-:W-:Y:S02]  /*62a0*/  UISETP.GE.U32.AND UP2, UPT, UR4, UR6, UPT ;  /* 0x000000060400728c */ /* 0x000fe4000bf46070 */
[----:B------:R-:W-:Y:S02]  /*62b0*/  ULOP3.LUT UR4, UR26, UR51, URZ, 0x3c, !UPT ;  /* 0x000000331a047292 */ /* 0x000fe4000f8e3cff */
[----:B------:R-:W-:Y:S02]  /*62c0*/  UISETP.NE.AND UP0, UPT, UR51, URZ, UPT ;  /* 0x000000ff3300728c */ /* 0x000fe4000bf05270 */
[----:B------:R-:W-:Y:S05]  /*62d0*/  UISETP.GE.AND UP1, UPT, UR4, URZ, UPT ;  /* 0x000000ff0400728c */ /* 0x000fea000bf26270 */
[----:B------:R-:W-:Y:S01]  /*62e0*/  @UP2 UIADD3 UR43, UPT, UPT, UR43, 0x1, URZ ;  /* 0x000000012b2b2890 */ /* 0x000fe2000fffe0ff */
[----:B-1----:R-:W-:Y:S02]  /*62f0*/  HFMA2 R10, -RZ, RZ, 0, 0 ;  /* 0x00000000ff0a7431 */ /* 0x002fe400000001ff */
[--C-:B--2---:R-:W-:Y:S03]  /*6300*/  IMAD.MOV R8, RZ, RZ, -R11.reuse ;  /* 0x000000ffff087224 */ /* 0x104fe600078e0a0b */
[----:B------:R-:W-:Y:S02]  /*6310*/  @!UP1 UIADD3 UR43, UPT, UPT, -UR43, URZ, URZ ;  /* 0x000000ff2b2b9290 */ /* 0x000fe4000fffe1ff */
[----:B------:R-:W-:Y:S01]  /*6320*/  @!UP0 ULOP3.LUT UR43, URZ, UR51, URZ, 0x33, !UPT ;  /* 0x00000033ff2b8292 */ /* 0x000fe2000f8e33ff */
[----:B------:R-:W-:Y:S01]  /*6330*/  IMAD R3, R8, R9, RZ ;  /* 0x0000000908037224 */ /* 0x000fe200078e02ff */
[----:B------:R-:W-:Y:S02]  /*6340*/  UISETP.NE.AND UP0, UPT, UR38, 0x1, UPT ;  /* 0x000000012600788c */ /* 0x000fe4000bf05270 */
[----:B------:R-:W-:Y:S01]  /*6350*/  ULOP3.LUT UR4, UR43, UR16, URZ, 0x3c, !UPT ;  /* 0x000000102b047292 */ /* 0x000fe2000f8e3cff */
[----:B------:R-:W-:Y:S03]  /*6360*/  IMAD.HI.U32 R11, R11, R3, R10 ;  /* 0x000000030b0b7227 */ /* 0x000fe600078e000a */
[----:B------:R-:W-:Y:S01]  /*6370*/  UISETP.GE.AND UP3, UPT, UR4, URZ, UPT ;  /* 0x000000ff0400728c */ /* 0x000fe2000bf66270 */
[----:B------:R-:W-:Y:S04]  /*6380*/  IMAD.U32 R0, RZ, RZ, UR43 ;  /* 0x0000002bff007e24 */ /* 0x000fe8000f8e00ff */
[----:B------:R-:W1:Y:S01]  /*6390*/  @!UP0 LDCU.128 UR12, c[0x0][0xb10] ;  /* 0x00016200ff0c87ac */ /* 0x000e620008000c00 */
[----:B------:R-:W-:Y:S05]  /*63a0*/  IABS R0, R0 ;  /* 0x0000000000007213 */ /* 0x000fea0000000000 */
[----:B------:R-:W-:Y:S01]  /*63b0*/  IMAD.HI.U32 R11, R11, R0, RZ ;  /* 0x000000000b0b7227 */ /* 0x000fe200078e00ff */
[----:B------:R-:W2:Y:S03]  /*63c0*/  @!UP0 LDCU UR5, c[0x0][0xb0c] ;  /* 0x00016180ff0587ac */ /* 0x000ea60008000800 */
[----:B------:R-:W-:Y:S01]  /*63d0*/  IMAD.MOV R3, RZ, RZ, -R11 ;  /* 0x000000ffff037224 */ /* 0x000fe200078e0a0b */
[----:B------:R-:W3:Y:S03]  /*63e0*/  @!UP0 LDCU UR10, c[0x0][0xb20] ;  /* 0x00016400ff0a87ac */ /* 0x000ee60008000800 */
[C---:B------:R-:W-:Y:S01]  /*63f0*/  IMAD R0, R9.reuse, R3, R0 ;  /* 0x0000000309007224 */ /* 0x040fe200078e0200 */
[----:B-1----:R-:W-:Y:S04]  /*6400*/  UIMAD.WIDE.U32 UR6, UR37, UR12, URZ ;  /* 0x0000000c250672a5 */ /* 0x002fe8000f8e00ff */
[----:B------:R-:W-:Y:S01]  /*6410*/  ISETP.GT.U32.AND P1, PT, R9, R0, PT ;  /* 0x000000000900720c */ /* 0x000fe20003f24070 */
[----:B------:R-:W-:Y:S02]  /*6420*/  UIMAD.WIDE.U32 UR8, UR36, UR15, URZ ;  /* 0x0000000f240872a5 */ /* 0x000fe4000f8e00ff */
[----:B------:R-:W-:Y:S01]  /*6430*/  @!UP0 UISETP.NE.AND UP1, UPT, UR14, 0x1, UPT ;  /* 0x000000010e00888c */ /* 0x000fe2000bf25270 */
[----:B------:R-:W-:Y:S01]  /*6440*/  @!UP0 UMOV UR6, UR7 ;  /* 0x0000000700068c82 */ /* 0x000fe20008000000 */
[----:B--2---:R-:W-:Y:S02]  /*6450*/  @!UP0 UISETP.NE.AND UP2, UPT, UR5, 0x1, UPT ;  /* 0x000000010500888c */ /* 0x004fe4000bf45270 */
[----:B------:R-:W-:Y:S01]  /*6460*/  @!UP0 USHF.R.U32.HI UR6, URZ, UR13, UR6 ;  /* 0x0000000dff068299 */ /* 0x000fe20008011606 */
[----:B------:R-:W-:Y:S02]  /*6470*/  @!UP0 UMOV UR4, UR9 ;  /* 0x0000000900048c82 */ /* 0x000fe40008000000 */
[----:B---3--:R-:W-:Y:S03]  /*6480*/  @!UP0 USHF.R.U32.HI UR4, URZ, UR10, UR4 ;  /* 0x0000000aff048299 */ /* 0x008fe60008011604 */
[----:B------:R-:W-:Y:S01]  /*6490*/  @!P1 IMAD.IADD R0, R0, 0x1, -R9 ;  /* 0x0000000100009824 */ /* 0x000fe200078e0a09 */
[----:B------:R-:W-:Y:S01]  /*64a0*/  @!UP0 USEL UR7, UR37, UR6, !UP2 ;  /* 0x0000000625078287 */ /* 0x000fe2000d000000 */
[----:B------:R-:W-:Y:S01]  /*64b0*/  @!P1 IADD3 R11, PT, PT, R11, 0x1, RZ ;  /* 0x000000010b0b9810 */ /* 0x000fe20007ffe0ff */
[----:B------:R-:W-:Y:S02]  /*64c0*/  @!UP0 USEL UR6, UR36, UR4, !UP1 ;  /* 0x0000000424068287 */ /* 0x000fe4000c800000 */
[----:B------:R-:W-:Y:S02]  /*64d0*/  ISETP.GE.U32.AND P2, PT, R0, R9, PT ;  /* 0x000000090000720c */ /* 0x000fe40003f46070 */
[----:B------:R-:W-:Y:S02]  /*64e0*/  @!UP0 UIADD3 UR4, UPT, UPT, -UR7, UR6, URZ ;  /* 0x0000000607048290 */ /* 0x000fe4000fffe1ff */
[----:B------:R-:W-:Y:S02]  /*64f0*/  @!UP0 UIADD3 UR6, UPT, UPT, UR7, -UR6, URZ ;  /* 0x8000000607068290 */ /* 0x000fe4000fffe0ff */
[----:B------:R-:W-:Y:S02]  /*6500*/  @!UP0 UIMAD UR37, UR4, UR5, UR37 ;  /* 0x00000005042582a4 */ /* 0x000fe4000f8e0225 */
[----:B------:R-:W-:Y:S02]  /*6510*/  @!UP0 UIMAD UR36, UR6, UR14, UR36 ;  /* 0x0000000e062482a4 */ /* 0x000fe4000f8e0224 */
[----:B------:R-:W-:Y:S02]  /*6520*/  ULOP3.LUT UP0, URZ, UR11, 0x1b0, URZ, 0xc0, !UPT ;  /* 0x000001b00bff7892 */ /* 0x000fe4000f80c0ff */
[----:B------:R-:W-:Y:S01]  /*6530*/  UIADD3 UR4, UPT, UPT, -UR43, URZ, URZ ;  /* 0x000000ff2b047290 */ /* 0x000fe2000fffe1ff */
[----:B------:R-:W-:Y:S03]  /*6540*/  @P2 VIADD R11, R11, 0x1 ;  /* 0x000000010b0b2836 */ /* 0x000fe60000000000 */
[----:B------:R-:W-:Y:S02]  /*6550*/  UIMAD UR5, UR51, UR4, UR26 ;  /* 0x00000004330572a4 */ /* 0x000fe4000f8e021a */
[----:B------:R-:W-:Y:S02]  /*6560*/  R2UR UR44, R11 ;  /* 0x000000000b2c72ca */ /* 0x000fe400000e0000 */
[----:B------:R-:W-:Y:S11]  /*6570*/  USHF.L.U32 UR49, UR5, 0x7, URZ ;  /* 0x0000000705317899 */ /* 0x000ff600080006ff */
[----:B------:R-:W-:Y:S02]  /*6580*/  @!UP3 UIADD3 UR44, UPT, UPT, -UR44, URZ, URZ ;  /* 0x000000ff2c2cb290 */ /* 0x000fe4000fffe1ff */
[----:B------:R-:W-:Y:S04]  /*6590*/  @!UP4 ULOP3.LUT UR44, URZ, UR16, URZ, 0x33, !UPT ;  /* 0x00000010ff2cc292 */ /* 0x000fe8000f8e33ff */
[----:B------:R-:W-:Y:S04]  /*65a0*/  UIADD3 UR4, UPT, UPT, -UR44, URZ, URZ ;  /* 0x000000ff2c047290 */ /* 0x000fe8000fffe1ff */
[----:B------:R-:W-:Y:S01]  /*65b0*/  UIMAD UR43, UR16, UR4, UR43 ;  /* 0x00000004102b72a4 */ /* 0x000fe2000f8e022b */
[----:B------:R-:W-:Y:S11]  /*65c0*/  BRA.U !UP0, `(.L_x_87) ;  /* 0x0000000108407547 */ /* 0x000ff6000b800000 */
[----:B------:R-:W1:Y:S01]  /*65d0*/  LDCU.64 UR8, c[0x4][0x80] ;  /* 0x01001000ff0877ac */ /* 0x000e620008000a00 */
[----:B------:R-:W-:Y:S01]  /*65e0*/  MOV R15, 0x0 ;  /* 0x00000000000f7802 */ /* 0x000fe20000000f00 */
[----:B------:R-:W-:Y:S01]  /*65f0*/  IMAD.MOV.U32 R8, RZ, RZ, 0x70 ;  /* 0x00000070ff087424 */ /* 0x000fe200078e00ff */
[----:B------:R-:W-:Y:S01]  /*6600*/  MOV R12, 0x1 ;  /* 0x00000001000c7802 */ /* 0x000fe20000000f00 */
[----:B------:R-:W-:Y:S01]  /*6610*/  IMAD.MOV.U32 R13, RZ, RZ, RZ ;  /* 0x000000ffff0d7224 */ /* 0x000fe200078e00ff */
[----:B------:R-:W2:Y:S02]  /*6620*/  LDCU.64 UR6, c[0x4][0x88] ;  /* 0x01001100ff0677ac */ /* 0x000ea40008000a00 */
[----:B------:R-:W3:Y:S01]  /*6630*/  LDC.64 R14, c[0x4][R15] ;  /* 0x010000000f0e7b82 */ /* 0x000ee20000000a00 */
[----:B------:R-:W4:Y:S01]  /*6640*/  LDCU.64 UR4, c[0x4][0x8] ;  /* 0x01000100ff0477ac */ /* 0x000f220008000a00 */
[----:B-1----:R-:W-:Y:S01]  /*6650*/  MOV R5, UR9 ;  /* 0x0000000900057c02 */ /* 0x002fe20008000f00 */
[----:B------:R-:W-:Y:S01]  /*6660*/  IMAD.U32 R4, RZ, RZ, UR8 ;  /* 0x00000008ff047e24 */ /* 0x000fe2000f8e00ff */
[----:B--2---:R-:W-:Y:S01]  /*6670*/  MOV R7, UR7 ;  /* 0x0000000700077c02 */ /* 0x004fe20008000f00 */
[----:B------:R-:W-:Y:S01]  /*6680*/  IMAD.U32 R6, RZ, RZ, UR6 ;  /* 0x00000006ff067e24 */ /* 0x000fe2000f8e00ff */
[----:B----4-:R-:W-:Y:S01]  /*6690*/  MOV R11, UR5 ;  /* 0x00000005000b7c02 */ /* 0x010fe20008000f00 */
[----:B------:R-:W-:Y:S02]  /*66a0*/  IMAD.U32 R10, RZ, RZ, UR4 ;  /* 0x00000004ff0a7e24 */ /* 0x000fe4000f8e00ff */
[----:B------:R-:W-:Y:S07]  /*66b0*/  LEPC R20, `(.L_x_87) ;  /* 0x000000001014794e */ /* 0x000fee0000000000 */
[----:B---3-5:R-:W-:Y:S05]  /*66c0*/  CALL.ABS.NOINC R14 ;  /* 0x000000000e007343 */ /* 0x028fea0003c00000 */
.L_x_87:
[----:B------:R-:W-:Y:S01]  /*66d0*/  LOP3.LUT P0, RZ, R99, 0x1b0, RZ, 0xc0, !PT ;  /* 0x000001b063ff7812 */ /* 0x000fe2000780c0ff */
[----:B------:R-:W-:Y:S11]  /*66e0*/  BSSY.RECONVERGENT B6, `(.L_x_88) ;  /* 0x0000013000067945 */ /* 0x000ff60003800200 */
[----:B------:R-:W-:Y:S01]  /*66f0*/  @!UPT UIADD3 URZ, UPT, UPT, URZ, URZ, URZ ;  /* 0x000000fffffff290 */ /* 0x000fe2000fffe0ff */
[----:B------:R-:W-:Y:S05]  /*6700*/  @!P0 BRA `(.L_x_89) ;  /* 0x0000000000408947 */ /* 0x000fea0003800000 */
[----:B------:R-:W1:Y:S01]  /*6710*/  LDCU.64 UR8, c[0x4][0x80] ;  /* 0x01001000ff0877ac */ /* 0x000e620008000a00 */
[----:B------:R-:W-:Y:S01]  /*6720*/  MOV R15, 0x0 ;  /* 0x00000000000f7802 */ /* 0x000fe20000000f00 */
[----:B------:R-:W-:Y:S02]  /*6730*/  HFMA2 R12, -RZ, RZ, 0, 5.9604644775390625e-08 ;  /* 0x00000001ff0c7431 */ /* 0x000fe400000001ff */
[----:B------:R-:W-:Y:S02]  /*6740*/  IMAD.MOV.U32 R8, RZ, RZ, 0x70 ;  /* 0x00000070ff087424 */ /* 0x000fe400078e00ff */
[----:B------:R-:W-:Y:S01]  /*6750*/  IMAD.MOV.U32 R13, RZ, RZ, RZ ;  /* 0x000000ffff0d7224 */ /* 0x000fe200078e00ff */
[----:B------:R-:W2:Y:S01]  /*6760*/  LDCU.64 UR6, c[0x4][0x88] ;  /* 0x01001100ff0677ac */ /* 0x000ea20008000a00 */
        /* <DEDUP_REMOVED lines=10> */
.L_x_89:
[----:B------:R-:W-:Y:S05]  /*6810*/  BSYNC.RECONVERGENT B6 ;  /* 0x0000000000067941 */ /* 0x000fea0003800200 */
.L_x_88:
[----:B------:R-:W-:Y:S01]  /*6820*/  R2UR UR4, R97 ;  /* 0x00000000610472ca */ /* 0x000fe200000e0000 */
[----:B------:R-:W-:Y:S01]  /*6830*/  UISETP.NE.U32.AND UP0, UPT, UR62, URZ, UPT ;  /* 0x000000ff3e00728c */ /* 0x000fe2000bf05070 */
[----:B------:R-:W-:Y:S02]  /*6840*/  ISETP.NE.U32.AND P4, PT, R84, RZ, PT ;  /* 0x000000ff5400720c */ /* 0x000fe40003f85070 */
[----:B------:R-:W-:Y:S01]  /*6850*/  ISETP.NE.U32.AND P2, PT, RZ, UR54, PT ;  /* 0x00000036ff007c0c */ /* 0x000fe2000bf45070 */
[----:B------:R-:W-:Y:S01]  /*6860*/  UISETP.NE.AND.EX UP1, UPT, UR63, URZ, UPT, UP0 ;  /* 0x000000ff3f00728c */ /* 0x000fe2000bf25300 */
[----:B------:R-:W-:Y:S01]  /*6870*/  ISETP.NE.AND.EX P4, PT, R85, RZ, PT, P4 ;  /* 0x000000ff5500720c */ /* 0x000fe20003f85340 */
[----:B------:R-:W-:Y:S01]  /*6880*/  UPLOP3.LUT UP0, UPT, UPT, UPT, UPT, 0x40, 0x4 ;  /* 0x000000000004789c */ /* 0x000fe20003f0e870 */
[----:B------:R-:W-:Y:S05]  /*6890*/  ISETP.NE.AND.EX P2, PT, RZ, UR55, PT, P2 ;  /* 0x00000037ff007c0c */ /* 0x000fea000bf45320 */
[----:B------:R-:W-:Y:S06]  /*68a0*/  UISETP.NE.AND UP2, UPT, UR4, URZ, UPT ;  /* 0x000000ff0400728c */ /* 0x000fec000bf45270 */
[----:B------:R-:W-:Y:S05]  /*68b0*/  PLOP3.LUT P1, PT, PT, PT, UP2, 0x80, 0x8 ;  /* 0x000000000008781c */ /* 0x000fea0003f2f028 */
[----:B------:R-:W-:Y:S06]  /*68c0*/  @UP2 UPLOP3.LUT UP0, UPT, UPT, UPT, UP1, 0x80, 0x8 ;  /* 0x000000000008289c */ /* 0x000fec0003f0f010 */
[----:B------:R-:W-:Y:S01]  /*68d0*/  PLOP3.LUT P0, PT, PT, PT, UP0, 0x80, 0x8 ;  /* 0x000000000008781c */ /* 0x000fe20003f0f008 */
[----:B------:R-:W-:Y:S01]  /*68e0*/  @!UPT UIADD3 URZ, UPT, UPT, URZ, URZ, URZ ;  /* 0x000000fffffff290 */ /* 0x000fe2000fffe0ff */
[----:B------:R-:W-:Y:S11]  /*68f0*/  BRA.U !UP1, `(.L_x_90) ;  /* 0x00000001093c7547 */ /* 0x000ff6000b800000 */
[----:B------:R-:W-:Y:S01]  /*6900*/  UISETP.NE.U32.AND UP0, UPT, UR54, URZ, UPT ;  /* 0x000000ff3600728c */ /* 0x000fe2000bf05070 */
[----:B------:R-:W-:Y:S01]  /*6910*/  HFMA2 R0, -RZ, RZ, 0, 5.9604644775390625e-08 ;  /* 0x00000001ff007431 */ /* 0x000fe200000001ff */
[----:B------:R-:W1:Y:S01]  /*6920*/  LDCU.64 UR8, c[0x0][0x358] ;  /* 0x00006b00ff0877ac */ /* 0x000e620008000a00 */
[----:B------:R-:W-:Y:S01]  /*6930*/  IMAD.MOV.U32 R94, RZ, RZ, 0x1 ;  /* 0x00000001ff5e7424 */ /* 0x000fe200078e00ff */
[----:B------:R-:W-:Y:S06]  /*6940*/  UISETP.NE.AND.EX UP0, UPT, UR55, URZ, UPT, UP0 ;  /* 0x000000ff3700728c */ /* 0x000fec000bf05300 */
        /* <DEDUP_REMOVED lines=9> */
[----:B-12---:R-:W-:Y:S02]  /*69e0*/  @!P3 IMAD.U32 R41, RZ, RZ, UR4 ;  /* 0x00000004ff29be24 */ /* 0x006fe4000f8e00ff */
.L_x_90:
[----:B------:R-:W-:Y:S05]  /*69f0*/  @!P4 BRA `(.L_x_91) ;  /* 0x000000000024c947 */ /* 0x000fea0003800000 */
[----:B------:R-:W-:Y:S01]  /*6a00*/  ISETP.NE.U32.AND P3, PT, R74, RZ, PT ;  /* 0x000000ff4a00720c */ /* 0x000fe20003f65070 */
[----:B------:R-:W1:Y:S03]  /*6a10*/  LDCU.64 UR4, c[0x0][0x358] ;  /* 0x00006b00ff0477ac */ /* 0x000e660008000a00 */
[----:B------:R-:W-:Y:S11]  /*6a20*/  ISETP.NE.AND.EX P3, PT, R75, RZ, PT, P3 ;  /* 0x000000ff4b00720c */ /* 0x000ff60003f65330 */
[----:B------:R-:W-:Y:S02]  /*6a30*/  @!UPT UIADD3 URZ, UPT, UPT, URZ, URZ, URZ ;  /* 0x000000fffffff290 */ /* 0x000fe4000fffe0ff */
[----:B------:R-:W2:Y:S01]  /*6a40*/  @P3 LDC.64 R4, c[0x0][0x8a8] ;  /* 0x00022a00ff043b82 */ /* 0x000ea20000000a00 */
[----:B------:R-:W-:Y:S04]  /*6a50*/  @P3 IMAD R0, R84, UR50, RZ ;  /* 0x0000003254003c24 */ /* 0x000fe8000f8e02ff */
[----:B--2---:R-:W-:Y:S05]  /*6a60*/  @P3 IMAD.WIDE R4, R0, 0x4, R4 ;  /* 0x0000000400043825 */ /* 0x004fea00078e0204 */
[----:B-1---5:R1:W5:Y:S02]  /*6a70*/  @P3 LDG.E R38, desc[UR4][R4.64] ;  /* 0x0000000404263981 */ /* 0x022364000c1e1900 */
[----:B-1----:R-:W2:Y:S02]  /*6a80*/  @!P3 LDC R38, c[0x0][0x8a0] ;  /* 0x00022800ff26bb82 */ /* 0x002ea40000000800 */
.L_x_91:
[----:B-----5:R-:W-:Y:S01]  /*6a90*/  FSETP.NEU.AND P4, PT, R41, RZ, PT ;  /* 0x000000ff2900720b */ /* 0x020fe20003f8d000 */
[----:B------:R-:W-:Y:S01]  /*6aa0*/  BSSY B1, `(.L_x_92) ;  /* 0x000003c000017945 */ /* 0x000fe20003800000 */
[----:B------:R-:W-:Y:S01]  /*6ab0*/  SEL R6, RZ, 0xffffffff, P2 ;  /* 0xffffffffff067807 */ /* 0x000fe20001000000 */
[----:B------:R-:W-:Y:S01]  /*6ac0*/  IMAD.MOV.U32 R106, RZ, RZ, 0x1 ;  /* 0x00000001ff6a7424 */ /* 0x000fe200078e00ff */
[----:B------:R-:W-:Y:S01]  /*6ad0*/  LOP3.LUT P3, RZ, R94, 0xff, RZ, 0xc0, !PT ;  /* 0x000000ff5eff7812 */ /* 0x000fe2000786c0ff */
[----:B------:R-:W-:Y:S01]  /*6ae0*/  IMAD.IADD R39, R37, 0x1, R2 ;  /* 0x0000000125277824 */ /* 0x000fe200078e0202 */
[----:B------:R-:W-:Y:S02]  /*6af0*/  @P1 SEL R3, RZ, 0xffffffff, P4 ;  /* 0xffffffffff031807 */ /* 0x000fe40002000000 */
[----:B------:R-:W-:Y:S02]  /*6b00*/  CS2R R82, SRZ ;  /* 0x0000000000527805 */ /* 0x000fe4000001ff00 */
[----:B------:R-:W-:Y:S02]  /*6b10*/  LEA R0, R88, UR48, 0x3 ;  /* 0x0000003058007c11 */ /* 0x000fe4000f8e18ff */
[----:B------:R-:W-:Y:S02]  /*6b20*/  CS2R R80, SRZ ;  /* 0x0000000000507805 */ /* 0x000fe4000001ff00 */
[----:B------:R-:W-:Y:S02]  /*6b30*/  @P0 SEL R3, R6, R3, !P3 ;  /* 0x0000000306030207 */ /* 0x000fe40005800000 */
[----:B------:R-:W-:Y:S02]  /*6b40*/  CS2R R78, SRZ ;  /* 0x00000000004e7805 */ /* 0x000fe4000001ff00 */
[----:B------:R-:W-:Y:S02]  /*6b50*/  LEA R105, R36, UR48, 0x3 ;  /* 0x0000003024697c11 */ /* 0x000fe4000f8e18ff */
[----:B------:R-:W-:Y:S02]  /*6b60*/  CS2R R76, SRZ ;  /* 0x00000000004c7805 */ /* 0x000fe4000001ff00 */
[----:B------:R-:W-:Y:S02]  /*6b70*/  @P1 LOP3.LUT R3, R3, 0x1, RZ, 0xc0, !PT ;  /* 0x0000000103031812 */ /* 0x000fe400078ec0ff */
[----:B------:R-:W-:Y:S02]  /*6b80*/  SHF.L.U32 R4, R90, 0x1f, RZ ;  /* 0x0000001f5a047819 */ /* 0x000fe400000006ff */
[----:B------:R-:W-:Y:S02]  /*6b90*/  ISETP.NE.U32.OR P6, PT, R3, 0x1, !P1 ;  /* 0x000000010300780c */ /* 0x000fe40004fc5470 */
[----:B------:R-:W-:Y:S02]  /*6ba0*/  PLOP3.LUT P2, PT, PT, PT, UP1, 0x80, 0x8 ;  /* 0x000000000008781c */ /* 0x000fe40003f4f018 */
[----:B------:R-:W-:Y:S02]  /*6bb0*/  SEL R3, RZ, 0xffffffff, P4 ;  /* 0xffffffffff037807 */ /* 0x000fe40002000000 */
[----:B------:R-:W-:Y:S07]  /*6bc0*/  P2R R100, PR, RZ, 0x40 ;  /* 0x00000040ff647803 */ /* 0x000fee0000000000 */
[----:B------:R-:W-:Y:S02]  /*6bd0*/  @P6 SHF.L.U32 R5, R87, 0x1f, RZ ;  /* 0x0000001f57056819 */ /* 0x000fe400000006ff */
[----:B------:R-:W-:Y:S02]  /*6be0*/  @P2 SEL R3, R6, R3, !P3 ;  /* 0x0000000306032207 */ /* 0x000fe40005800000 */
[----:B------:R-:W1:Y:S02]  /*6bf0*/  @P6 SYNCS.PHASECHK.TRANS64.TRYWAIT P1, [R0+URZ+0x110], R5 ;  /* 0x00011005000065a7 */ /* 0x000e6400080211ff */
[----:B------:R-:W-:Y:S04]  /*6c00*/  LOP3.LUT R3, R3, 0x1, RZ, 0xc0, !PT ;  /* 0x0000000103037812 */ /* 0x000fe800078ec0ff */
[----:B------:R-:W-:Y:S04]  /*6c10*/  ISETP.NE.U32.AND P5, PT, R3, 0x1, PT ;  /* 0x000000010300780c */ /* 0x000fe80003fa5070 */
[----:B------:R-:W-:Y:S01]  /*6c20*/  P2R R107, PR, RZ, 0x20 ;  /* 0x00000020ff6b7803 */ /* 0x000fe20000000000 */
[----:B------:R3:W4:Y:S01]  /*6c30*/  SYNCS.PHASECHK.TRANS64.TRYWAIT P0, [R105+URZ+0x150], R4 ;  /* 0x00015004690075a7 */ /* 0x00072200080011ff */
[----:B-1----:R-:W-:Y:S01]  /*6c40*/  @P6 SEL R106, RZ, 0x1, !P1 ;  /* 0x00000001ff6a6807 */ /* 0x002fe20004800000 */
[----:B---3--:R-:W-:Y:S06]  /*6c50*/  @!P6 BRA `(.L_x_93) ;  /* 0x000000000080e947 */ /* 0x008fec0003800000 */
[----:B------:R-:W-:Y:S01]  /*6c60*/  @P5 IMAD R6, R88, 0x1000, R91 ;  /* 0x0000100058065824 */ /* 0x000fe200078e025b */
[----:B------:R-:W1:Y:S01]  /*6c70*/  S2R R2, SR_CgaCtaId ;  /* 0x0000000000027919 */ /* 0x000e620000008800 */
[----:B------:R-:W-:Y:S01]  /*6c80*/  ISETP.NE.AND P1, PT, R106, RZ, PT ;  /* 0x000000ff6a00720c */ /* 0x000fe20003f25270 */
[----:B------:R-:W-:Y:S01]  /*6c90*/  BSSY B0, `(.L_x_94) ;  /* 0x000000b000007945 */ /* 0x000fe20003800000 */
[----:B------:R-:W-:Y:S01]  /*6ca0*/  @P5 VIADD R5, R6, UR48 ;  /* 0x0000003006055c36 */ /* 0x000fe20008000000 */
[----:B------:R-:W-:Y:S02]  /*6cb0*/  CS2R R78, SRZ ;  /* 0x00000000004e7805 */ /* 0x000fe4000001ff00 */
[----:B------:R-:W-:Y:S02]  /*6cc0*/  CS2R R76, SRZ ;  /* 0x00000000004c7805 */ /* 0x000fe4000001ff00 */
[----:B------:R-:W-:Y:S01]  /*6cd0*/  CS2R R82, SRZ ;  /* 0x0000000000527805 */ /* 0x000fe2000001ff00 */
[----:B------:R-:W-:Y:S01]  /*6ce0*/  @P5 IMAD R5, R92, -0x10, R5 ;  /* 0xfffffff05c055824 */ /* 0x000fe200078e0205 */
[----:B------:R-:W-:Y:S04]  /*6cf0*/  CS2R R80, SRZ ;  /* 0x0000000000507805 */ /* 0x000fe8000001ff00 */
[----:B------:R-:W-:Y:S05]  /*6d00*/  @P1 BRA `(.L_x_95) ;  /* 0x00000000000c1947 */ /* 0x000fea0003800000 */
[----:B------:R-:W-:Y:S04]  /*6d10*/  SHF.L.U32 R3, R87, 0x1f, RZ ;  /* 0x0000001f57037819 */ /* 0x000fe800000006ff */
[----:B------:R-:W3:Y:S02]  /*6d20*/  SYNCS.PHASECHK.TRANS64.TRYWAIT P1, [R0+URZ+0x110], R3 ;  /* 0x00011003000075a7 */ /* 0x000ee400080211ff */
[----:B---3--:R-:W-:Y:S05]  /*6d30*/  @!P1 BRA `(.L_x_96) ;  /* 0x0000002400cc9947 */ /* 0x008fea0003800000 */
.L_x_95:
[----:B------:R-:W-:Y:S05]  /*6d40*/  BSYNC B0 ;  /* 0x0000000000007941 */ /* 0x000fea0003800000 */
.L_x_94:
[----:B------:R-:W-:Y:S01]  /*6d50*/  ISETP.NE.AND P1, PT, R107, RZ, PT ;  /* 0x000000ff6b00720c */ /* 0x000fe20003f25270 */
[----:B---3--:R-:W-:Y:S02]  /*6d60*/  VIADD R3, R0, 0x120 ;  /* 0x0000012000037836 */ /* 0x008fe40000000000 */
[----:B------:R-:W-:Y:S03]  /*6d70*/  VIADD R88, R88, 0x1 ;  /* 0x0000000158587836 */ /* 0x000fe60000000000 */
[----:B-1----:R-:W-:Y:S07]  /*6d80*/  PRMT R2, R2, 0x654, R3 ;  /* 0x0000065402027816 */ /* 0x002fee0000000003 */
[----:B------:R1:W3:Y:S04]  /*6d90*/  @P1 LDS.128 R76, [R6+UR48+0x200] ;  /* 0x00020030064c1984 */ /* 0x0002e80008000c00 */
[----:B------:R1:W1:Y:S01]  /*6da0*/  @P1 LDS.128 R80, [R5+0x210] ;  /* 0x0002100005501984 */ /* 0x0002620000000c00 */
[C---:B------:R-:W-:Y:S01]  /*6db0*/  ISETP.NE.AND P1, PT, R88.reuse, 0x2, PT ;  /* 0x000000025800780c */ /* 0x040fe20003f25270 */
[----:B------:R-:W-:Y:S01]  /*6dc0*/  @!PT LDS RZ, [RZ] ;  /* 0x00000000fffff984 */ /* 0x000fe20000000800 */
[----:B------:R-:W-:Y:S01]  /*6dd0*/  @!PT LDS RZ, [RZ] ;  /* 0x00000000fffff984 */ /* 0x000fe20000000800 */
[----:B------:R-:W-:Y:S01]  /*6de0*/  @!PT LDS RZ, [RZ] ;  /* 0x00000000fffff984 */ /* 0x000fe20000000800 */
[----:B------:R-:W-:Y:S01]  /*6df0*/  @!PT LDS RZ, [RZ] ;  /* 0x00000000fffff984 */ /* 0x000fe20000000800 */
[----:B------:R5:W-:Y:S06]  /*6e00*/  MEMBAR.ALL.CTA ;  /* 0x0000000000007992 */ /* 0x000bec0000008000 */
[----:B-----5:R-:W5:Y:S01]  /*6e10*/  FENCE.VIEW.ASYNC.S ;  /* 0x00000000000073c6 */ /* 0x020f620000000000 */
[----:B------:R-:W-:Y:S02]  /*6e20*/  SEL R0, RZ, 0x1, P1 ;  /* 0x00000001ff007807 */ /* 0x000fe40000800000 */
[----:B------:R-:W-:Y:S02]  /*6e30*/  SEL R88, R88, RZ, P1 ;  /* 0x000000ff58587207 */ /* 0x000fe40000800000 */
[----:B------:R-:W-:Y:S01]  /*6e40*/  LOP3.LUT R87, R87, R0, RZ, 0x3c, !PT ;  /* 0x0000000057577212 */ /* 0x000fe200078e3cff */
[----:B-----5:R1:W-:Y:S06]  /*6e50*/  SYNCS.ARRIVE.TRANS64.RED.A1T0 RZ, [R2+URZ], RZ ;  /* 0x000000ff02ff79a7 */ /* 0x0203ec00081004ff */
.L_x_93:
[----:B------:R-:W-:Y:S05]  /*6e60*/  BSYNC B1 ;  /* 0x0000000000017941 */ /* 0x000fea0003800000 */
.L_x_92:
[----:B------:R-:W-:Y:S04]  /*6e70*/  SHF.R.U32.HI R0, RZ, 0x15, R39 ;  /* 0x00000015ff007819 */ /* 0x000fe80000011627 */
[----:B------:R-:W-:Y:S01]  /*6e80*/  LOP3.LUT P1, RZ, R0, 0x3, R95, 0x48, !PT ;  /* 0x0000000300ff7812 */ /* 0x000fe2000782485f */
[----:B------:R-:W-:Y:S01]  /*6e90*/  @!UPT UIADD3 URZ, UPT, UPT, URZ, URZ, URZ ;  /* 0x000000fffffff290 */ /* 0x000fe2000fffe0ff */
[----:B----4-:R-:W-:Y:S11]  /*6ea0*/  @P0 BRA `(.L_x_97) ;  /* 0x0000000000080947 */ /* 0x010ff60003800000 */
[----:B------:R-:W4:Y:S02]  /*6eb0*/  SYNCS.PHASECHK.TRANS64.TRYWAIT P0, [R105+URZ+0x150], R4 ;  /* 0x00015004690075a7 */ /* 0x000f2400080011ff */
[----:B----4-:R-:W-:Y:S05]  /*6ec0*/  @!P0 BRA `(.L_x_98) ;  /* 0x00000024007c8947 */ /* 0x010fea0003800000 */
.L_x_97:
[----:B------:R-:W-:Y:S04]  /*6ed0*/  BSSY.RECONVERGENT B6, `(.L_x_99) ;  /* 0x0000012000067945 */ /* 0x000fe80003800200 */
[----:B------:R-:W-:Y:S05]  /*6ee0*/  @!P1 BRA `(.L_x_100) ;  /* 0x0000000000409947 */ /* 0x000fea0003800000 */
[----:B------:R-:W5:Y:S01]  /*6ef0*/  LDCU.64 UR8, c[0x4][0x70] ;  /* 0x01000e00ff0877ac */ /* 0x000f620008000a00 */
[----:B------:R-:W-:Y:S01]  /*6f00*/  MOV R3, 0x0 ;  /* 0x0000000000037802 */ /* 0x000fe20000000f00 */
[----:B------:R-:W-:Y:S02]  /*6f10*/  HFMA2 R12, -RZ, RZ, 0, 5.9604644775390625e-08 ;  /* 0x00000001ff0c7431 */ /* 0x000fe400000001ff */
[----:B------:R-:W-:Y:S02]  /*6f20*/  IMAD.MOV.U32 R8, RZ, RZ, 0x192 ;  /* 0x00000192ff087424 */ /* 0x000fe400078e00ff */
[----:B------:R-:W-:Y:S01]  /*6f30*/  IMAD.MOV.U32 R13, RZ, RZ, RZ ;  /* 0x000000ffff0d7224 */ /* 0x000fe200078e00ff */
[----:B------:R-:W2:Y:S01]  /*6f40*/  LDCU.64 UR6, c[0x4][0x78] ;  /* 0x01000f00ff0677ac */ /* 0x000ea20008000a00 */
[----:B-1----:R-:W1:Y:S01]  /*6f50*/  LDC.64 R2, c[0x4][R3] ;  /* 0x0100000003027b82 */ /* 0x002e620000000a00 */
[----:B------:R-:W3:Y:S01]  /*6f60*/  LDCU.64 UR4, c[0x4][0x10] ;  /* 0x01000200ff0477ac */ /* 0x000ee20008000a00 */
[----:B-----5:R-:W-:Y:S01]  /*6f70*/  MOV R5, UR9 ;  /* 0x0000000900057c02 */ /* 0x020fe20008000f00 */
[----:B----4-:R-:W-:Y:S01]  /*6f80*/  IMAD.U32 R4, RZ, RZ, UR8 ;  /* 0x00000008ff047e24 */ /* 0x010fe2000f8e00ff */
[----:B--2---:R-:W-:Y:S01]  /*6f90*/  MOV R7, UR7 ;  /* 0x0000000700077c02 */ /* 0x004fe20008000f00 */
[----:B------:R-:W-:Y:S01]  /*6fa0*/  IMAD.U32 R6, RZ, RZ, UR6 ;  /* 0x00000006ff067e24 */ /* 0x000fe2000f8e00ff */
[----:B---3--:R-:W-:Y:S01]  /*6fb0*/  MOV R11, UR5 ;  /* 0x00000005000b7c02 */ /* 0x008fe20008000f00 */
[----:B------:R-:W-:Y:S02]  /*6fc0*/  IMAD.U32 R10, RZ, RZ, UR4 ;  /* 0x00000004ff0a7e24 */ /* 0x000fe4000f8e00ff */
[----:B------:R-:W-:Y:S07]  /*6fd0*/  LEPC R20, `(.L_x_100) ;  /* 0x000000001014794e */ /* 0x000fee0000000000 */
[----:B-1----:R-:W-:Y:S05]  /*6fe0*/  CALL.ABS.NOINC R2 ;  /* 0x0000000002007343 */ /* 0x002fea0003c00000 */
.L_x_100:
[----:B------:R-:W-:Y:S05]  /*6ff0*/  BSYNC.RECONVERGENT B6 ;  /* 0x0000000000067941 */ /* 0x000fea0003800200 */
.L_x_99:
[-C--:B---3--:R-:W-:Y:S01]  /*7000*/  F2FP.F16.E4M3.UNPACK_B R42, R76.reuse ;  /* 0x0000004cff2a723e */ /* 0x088fe200020006ff */
[----:B------:R-:W-:Y:S05]  /*7010*/  WARPSYNC.ALL ;  /* 0x0000000000007948 */ /* 0x000fea0003800000 */
[----:B------:R-:W-:Y:S01]  /*7020*/  R2UR UR4, R39 ;  /* 0x00000000270472ca */ /* 0x000fe200000e0000 */
[--C-:B------:R-:W-:Y:S01]  /*7030*/  HADD2.F32 R40, -RZ, R42.reuse.H0_H0 ;  /* 0x2000002aff287230 */ /* 0x100fe20000004100 */
[----:B------:R-:W-:Y:S01]  /*7040*/  F2FP.F16.E4M3.UNPACK_B R44, R76.H1 ;  /* 0x0000004cff2c723e */ /* 0x000fe200030006ff */
[----:B------:R-:W-:Y:S01]  /*7050*/  HADD2.F32 R43, -RZ, R42.H1_H1 ;  /* 0x3000002aff2b7230 */ /* 0x000fe20000004100 */
[-C--:B------:R-:W-:Y:S01]  /*7060*/  F2FP.F16.E4M3.UNPACK_B R46, R77.reuse ;  /* 0x0000004dff2e723e */ /* 0x080fe200020006ff */
[----:B------:R-:W-:Y:S01]  /*7070*/  BSSY.RECONVERGENT B0, `(.L_x_101) ;  /* 0x0000099000007945 */ /* 0x000fe20003800200 */
[----:B------:R-:W-:Y:S01]  /*7080*/  F2FP.F16.E4M3.UNPACK_B R48, R77.H1 ;  /* 0x0000004dff30723e */ /* 0x000fe200030006ff */
[--C-:B------:R-:W-:Y:S01]  /*7090*/  HADD2.F32 R42, -RZ, R44.reuse.H0_H0 ;  /* 0x2000002cff2a7230 */ /* 0x100fe20000004100 */
[-C--:B------:R-:W-:Y:S01]  /*70a0*/  F2FP.F16.E4M3.UNPACK_B R50, R78.reuse ;  /* 0x0000004eff32723e */ /* 0x080fe200020006ff */
[----:B------:R-:W-:Y:S01]  /*70b0*/  HADD2.F32 R44, -RZ, R44.H1_H1 ;  /* 0x3000002cff2c7230 */ /* 0x000fe20000004100 */
[----:B------:R-:W-:Y:S01]  /*70c0*/  F2FP.F16.E4M3.UNPACK_B R52, R78.H1 ;  /* 0x0000004eff34723e */ /* 0x000fe200030006ff */
[--C-:B------:R-:W-:Y:S01]  /*70d0*/  HADD2.F32 R45, -RZ, R46.reuse.H0_H0 ;  /* 0x2000002eff2d7230 */ /* 0x100fe20000004100 */
[----:B------:R-:W-:Y:S01]  /*70e0*/  F2FP.F16.E4M3.UNPACK_B R54, R79 ;  /* 0x0000004fff36723e */ /* 0x000fe200020006ff */
[----:B-1--4-:R-:W-:Y:S01]  /*70f0*/  LDTM.16dp32bit_t0_t15.x32 R4, tmem[UR4] ;  /* 0x00000004000479ee */ /* 0x012fe20008a80000 */
[----:B------:R-:W2:Y:S01]  /*7100*/  LDTM.16dp32bit_t16_t31.x32 R4, tmem[UR4+0x20] ;  /* 0x00002004000479ee */ /* 0x000ea20008aa0000 */
[----:B------:R-:W-:Y:S01]  /*7110*/  ISETP.NE.AND P6, PT, R100, RZ, PT ;  /* 0x000000ff6400720c */ /* 0x000fe20003fc5270 */
[----:B------:R-:W-:Y:S01]  /*7120*/  HADD2.F32 R46, -RZ, R46.H1_H1 ;  /* 0x3000002eff2e7230 */ /* 0x000fe20000004100 */
[----:B------:R-:W-:Y:S01]  /*7130*/  IADD3 R113, PT, PT, R91, UR48, RZ ;  /* 0x000000305b717c10 */ /* 0x000fe2000fffe0ff */
[--C-:B------:R-:W-:Y:S01]  /*7140*/  HADD2.F32 R49, -RZ, R50.reuse.H0_H0 ;  /* 0x20000032ff317230 */ /* 0x100fe20000004100 */
[----:B------:R-:W-:Y:S01]  /*7150*/  SHF.L.U32 R112, R98, 0x4, RZ ;  /* 0x0000000462707819 */ /* 0x000fe200000006ff */
[----:B------:R-:W-:Y:S01]  /*7160*/  HADD2.F32 R50, -RZ, R50.H1_H1 ;  /* 0x30000032ff327230 */ /* 0x000fe20000004100 */
[----:B------:R-:W-:Y:S01]  /*7170*/  F2FP.F16.E4M3.UNPACK_B R58, R80 ;  /* 0x00000050ff3a723e */ /* 0x000fe200020006ff */
[--C-:B------:R-:W-:Y:S01]  /*7180*/  HADD2.F32 R53, -RZ, R54.reuse.H0_H0 ;  /* 0x20000036ff357230 */ /* 0x100fe20000004100 */
[----:B------:R-:W-:Y:S01]  /*7190*/  IADD3 R104, PT, PT, R113, R112, RZ ;  /* 0x0000007071687210 */ /* 0x000fe20007ffe0ff */
[----:B------:R-:W-:Y:S01]  /*71a0*/  HADD2.F32 R54, -RZ, R54.H1_H1 ;  /* 0x30000036ff367230 */ /* 0x000fe20000004100 */
[----:B------:R-:W-:Y:S01]  /*71b0*/  F2FP.F16.E4M3.UNPACK_B R62, R81 ;  /* 0x00000051ff3e723e */ /* 0x000fe200020006ff */
[--C-:B------:R-:W-:Y:S01]  /*71c0*/  HADD2.F32 R57, -RZ, R58.reuse.H0_H0 ;  /* 0x2000003aff397230 */ /* 0x100fe20000004100 */
[----:B------:R-:W-:Y:S01]  /*71d0*/  F2FP.F16.E4M3.UNPACK_B R66, R82 ;  /* 0x00000052ff42723e */ /* 0x000fe200020006ff */
[----:B------:R-:W-:Y:S01]  /*71e0*/  HADD2.F32 R58, -RZ, R58.H1_H1 ;  /* 0x3000003aff3a7230 */ /* 0x000fe20000004100 */
[----:B------:R-:W-:Y:S01]  /*71f0*/  F2FP.F16.E4M3.UNPACK_B R70, R83 ;  /* 0x00000053ff46723e */ /* 0x000fe200020006ff */
[--C-:B------:R-:W-:Y:S01]  /*7200*/  HADD2.F32 R61, -RZ, R62.reuse.H0_H0 ;  /* 0x2000003eff3d7230 */ /* 0x100fe20000004100 */
[----:B------:R-:W-:Y:S01]  /*7210*/  F2FP.F16.E4M3.UNPACK_B R56, R79.H1 ;  /* 0x0000004fff38723e */ /* 0x000fe200030006ff */
[----:B------:R-:W-:Y:S01]  /*7220*/  HADD2.F32 R62, -RZ, R62.H1_H1 ;  /* 0x3000003eff3e7230 */ /* 0x000fe20000004100 */
[----:B------:R-:W-:Y:S01]  /*7230*/  F2FP.F16.E4M3.UNPACK_B R60, R80.H1 ;  /* 0x00000050ff3c723e */ /* 0x000fe200030006ff */
[--C-:B------:R-:W-:Y:S01]  /*7240*/  HADD2.F32 R65, -RZ, R66.reuse.H0_H0 ;  /* 0x20000042ff417230 */ /* 0x100fe20000004100 */
[----:B------:R-:W-:Y:S01]  /*7250*/  F2FP.F16.E4M3.UNPACK_B R64, R81.H1 ;  /* 0x00000051ff40723e */ /* 0x000fe200030006ff */
[----:B------:R-:W-:Y:S01]  /*7260*/  HADD2.F32 R66, -RZ, R66.H1_H1 ;  /* 0x30000042ff427230 */ /* 0x000fe20000004100 */
[----:B------:R-:W-:Y:S01]  /*7270*/  F2FP.F16.E4M3.UNPACK_B R68, R82.H1 ;  /* 0x00000052ff44723e */ /* 0x000fe200030006ff */
[C---:B--2---:R-:W-:Y:S01]  /*7280*/  FMUL R0, R38.reuse, R4 ;  /* 0x0000000426007220 */ /* 0x044fe20000400000 */
[C---:B------:R-:W-:Y:S01]  /*7290*/  FMUL R2, R38.reuse, R5 ;  /* 0x0000000526027220 */ /* 0x040fe20000400000 */
[C---:B------:R-:W-:Y:S01]  /*72a0*/  FMUL R4, R38.reuse, R8 ;  /* 0x0000000826047220 */ /* 0x040fe20000400000 */
[C---:B------:R-:W-:Y:S01]  /*72b0*/  FMUL R5, R38.reuse, R9 ;  /* 0x0000000926057220 */ /* 0x040fe20000400000 */
[C---:B------:R-:W-:Y:S01]  /*72c0*/  FFMA R0, R41.reuse, R40, R0 ;  /* 0x0000002829007223 */ /* 0x040fe20000000000 */
[C---:B------:R-:W-:Y:S01]  /*72d0*/  FFMA R2, R41.reuse, R43, R2 ;  /* 0x0000002b29027223 */ /* 0x040fe20000000002 */
[C---:B------:R-:W-:Y:S01]  /*72e0*/  FMUL R8, R38.reuse, R12 ;  /* 0x0000000c26087220 */ /* 0x040fe20000400000 */
        /* <DEDUP_REMOVED lines=9> */
[--C-:B------:R-:W-:Y:S02]  /*7380*/  HADD2.F32 R69, -RZ, R70.reuse.H0_H0 ;  /* 0x20000046ff457230 */ /* 0x100fe40000004100 */
[C---:B------:R-:W-:Y:S01]  /*7390*/  FMUL R28, R38.reuse, R32 ;  /* 0x00000020261c7220 */ /* 0x040fe20000400000 */
[----:B------:R-:W-:Y:S02]  /*73a0*/  HADD2.F32 R70, -RZ, R70.H1_H1 ;  /* 0x30000046ff467230 */ /* 0x000fe40000004100 */
[C---:B------:R-:W-:Y:S01]  /*73b0*/  FMUL R29, R38.reuse, R33 ;  /* 0x00000021261d7220 */ /* 0x040fe20000400000 */
[C---:B------:R-:W-:Y:S01]  /*73c0*/  FMUL R3, R38.reuse, R6 ;  /* 0x0000000626037220 */ /* 0x040fe20000400000 */
[C---:B------:R-:W-:Y:S01]  /*73d0*/  FMUL R7, R38.reuse, R7 ;  /* 0x0000000726077220 */ /* 0x040fe20000400000 */
[--C-:B------:R-:W-:Y:S02]  /*73e0*/  HADD2.F32 R47, -RZ, R48.reuse.H0_H0 ;  /* 0x20000030ff2f7230 */ /* 0x100fe40000004100 */
[C---:B------:R-:W-:Y:S01]  /*73f0*/  FMUL R6, R38.reuse, R10 ;  /* 0x0000000a26067220 */ /* 0x040fe20000400000 */
[C---:B------:R-:W-:Y:S01]  /*7400*/  FFMA R3, R41.reuse, R42, R3 ;  /* 0x0000002a29037223 */ /* 0x040fe20000000003 */
[----:B------:R-:W-:Y:S02]  /*7410*/  HADD2.F32 R48, -RZ, R48.H1_H1 ;  /* 0x30000030ff307230 */ /* 0x000fe40000004100 */
[C---:B------:R-:W-:Y:S01]  /*7420*/  FFMA R7, R41.reuse, R44, R7 ;  /* 0x0000002c29077223 */ /* 0x040fe20000000007 */
[C---:B------:R-:W-:Y:S01]  /*7430*/  FFMA R4, R41.reuse, R45, R4 ;  /* 0x0000002d29047223 */ /* 0x040fe20000000004 */
[C---:B------:R-:W-:Y:S01]  /*7440*/  FFMA R5, R41.reuse, R46, R5 ;  /* 0x0000002e29057223 */ /* 0x040fe20000000005 */
[----:B------:R-:W-:Y:S01]  /*7450*/  F2FP.F16.E4M3.UNPACK_B R72, R83.H1 ;  /* 0x00000053ff48723e */ /* 0x000fe200030006ff */
[----:B------:R-:W-:Y:S01]  /*7460*/  FFMA R6, R41, R47, R6 ;  /* 0x0000002f29067223 */ /* 0x000fe20000000006 */
[----:B------:R-:W-:Y:S01]  /*7470*/  F2FP.SATFINITE.E4M3.F32.PACK_AB_MERGE_C R101, R7, R3, RZ ;  /* 0x000000030765723e */ /* 0x000fe200048070ff */
[C---:B------:R-:W-:Y:S01]  /*7480*/  FMUL R11, R38.reuse, R11 ;  /* 0x0000000b260b7220 */ /* 0x040fe20000400000 */
[--C-:B------:R-:W-:Y:S02]  /*7490*/  HADD2.F32 R51, -RZ, R52.reuse.H0_H0 ;  /* 0x20000034ff337230 */ /* 0x100fe40000004100 */
[----:B------:R-:W-:Y:S01]  /*74a0*/  FMUL R10, R38, R14 ;  /* 0x0000000e260a7220 */ /* 0x000fe20000400000 */
[----:B------:R-:W-:Y:S01]  /*74b0*/  HADD2.F32 R52, -RZ, R52.H1_H1 ;  /* 0x30000034ff347230 */ /* 0x000fe20000004100 */
[----:B------:R-:W-:Y:S01]  /*74c0*/  F2FP.SATFINITE.E4M3.F32.PACK_AB_MERGE_C R100, R2, R0, R101 ;  /* 0x000000000264723e */ /* 0x000fe20004807065 */
[C---:B------:R-:W-:Y:S01]  /*74d0*/  FFMA R11, R41.reuse, R48, R11 ;  /* 0x00000030290b7223 */ /* 0x040fe2000000000b */
[C---:B------:R-:W-:Y:S01]  /*74e0*/  FFMA R8, R41.reuse, R49, R8 ;  /* 0x0000003129087223 */ /* 0x040fe20000000008 */
[----:B------:R-:W-:Y:S01]  /*74f0*/  FFMA R9, R41, R50, R9 ;  /* 0x0000003229097223 */ /* 0x000fe20000000009 */
[----:B------:R-:W-:Y:S01]  /*7500*/  ISETP.NE.AND P0, PT, R93, RZ, PT ;  /* 0x000000ff5d00720c */ /* 0x000fe20003f05270 */
[----:B------:R-:W-:Y:S01]  /*7510*/  FFMA R10, R41, R51, R10 ;  /* 0x00000033290a7223 */ /* 0x000fe2000000000a */
[----:B------:R-:W-:Y:S01]  /*7520*/  F2FP.SATFINITE.E4M3.F32.PACK_AB_MERGE_C R102, R11, R6, RZ ;  /* 0x000000060b66723e */ /* 0x000fe200048070ff */
[C---:B------:R-:W-:Y:S01]  /*7530*/  FMUL R15, R38.reuse, R15 ;  /* 0x0000000f260f7220 */ /* 0x040fe20000400000 */
[--C-:B------:R-:W-:Y:S02]  /*7540*/  HADD2.F32 R55, -RZ, R56.reuse.H0_H0 ;  /* 0x20000038ff377230 */ /* 0x100fe40000004100 */
[C---:B------:R-:W-:Y:S01]  /*7550*/  FMUL R14, R38.reuse, R18 ;  /* 0x00000012260e7220 */ /* 0x040fe20000400000 */
[----:B------:R-:W-:Y:S01]  /*7560*/  HADD2.F32 R56, -RZ, R56.H1_H1 ;  /* 0x30000038ff387230 */ /* 0x000fe20000004100 */
[----:B------:R-:W-:Y:S01]  /*7570*/  F2FP.SATFINITE.E4M3.F32.PACK_AB_MERGE_C R101, R5, R4, R102 ;  /* 0x000000040565723e */ /* 0x000fe20004807066 */
[C---:B------:R-:W-:Y:S01]  /*7580*/  FFMA R15, R41.reuse, R52, R15 ;  /* 0x00000034290f7223 */ /* 0x040fe2000000000f */
[C---:B------:R-:W-:Y:S01]  /*7590*/  FFMA R12, R41.reuse, R53, R12 ;  /* 0x00000035290c7223 */ /* 0x040fe2000000000c */
[C---:B------:R-:W-:Y:S01]  /*75a0*/  FFMA R13, R41.reuse, R54, R13 ;  /* 0x00000036290d7223 */ /* 0x040fe2000000000d */
[C---:B------:R-:W-:Y:S01]  /*75b0*/  FMUL R19, R38.reuse, R19 ;  /* 0x0000001326137220 */ /* 0x040fe20000400000 */
[--C-:B------:R-:W-:Y:S02]  /*75c0*/  HADD2.F32 R59, -RZ, R60.reuse.H0_H0 ;  /* 0x2000003cff3b7230 */ /* 0x100fe40000004100 */
[C---:B------:R-:W-:Y:S01]  /*75d0*/  FFMA R14, R41.reuse, R55, R14 ;  /* 0x00000037290e7223 */ /* 0x040fe2000000000e */
[----:B------:R-:W-:Y:S02]  /*75e0*/  HADD2.F32 R60, -RZ, R60.H1_H1 ;  /* 0x3000003cff3c7230 */ /* 0x000fe40000004100 */
[C---:B------:R-:W-:Y:S01]  /*75f0*/  FMUL R18, R38.reuse, R22 ;  /* 0x0000001626127220 */ /* 0x040fe20000400000 */
[C---:B------:R-:W-:Y:S01]  /*7600*/  FFMA R19, R41.reuse, R56, R19 ;  /* 0x0000003829137223 */ /* 0x040fe20000000013 */
[C---:B------:R-:W-:Y:S01]  /*7610*/  FMUL R23, R38.reuse, R23 ;  /* 0x0000001726177220 */ /* 0x040fe20000400000 */
[C---:B------:R-:W-:Y:S01]  /*7620*/  FFMA R16, R41.reuse, R57, R16 ;  /* 0x0000003929107223 */ /* 0x040fe20000000010 */
[C---:B------:R-:W-:Y:S01]  /*7630*/  FFMA R17, R41.reuse, R58, R17 ;  /* 0x0000003a29117223 */ /* 0x040fe20000000011 */
        /* <DEDUP_REMOVED lines=9> */
[----:B------:R-:W-:Y:S01]  /*76d0*/  FFMA R22, R41, R63, R22 ;  /* 0x0000003f29167223 */ /* 0x000fe20000000016 */
[----:B------:R-:W-:Y:S02]  /*76e0*/  HADD2.F32 R68, -RZ, R68.H1_H1 ;  /* 0x30000044ff447230 */ /* 0x000fe40000004100 */
[C---:B------:R-:W-:Y:S01]  /*76f0*/  FMUL R26, R38.reuse, R30 ;  /* 0x0000001e261a7220 */ /* 0x040fe20000400000 */
[----:B------:R-:W-:Y:S01]  /*7700*/  F2FP.SATFINITE.E4M3.F32.PACK_AB_MERGE_C R103, R15, R10, RZ ;  /* 0x0000000a0f67723e */ /* 0x000fe200048070ff */
        /* <DEDUP_REMOVED lines=8> */
[----:B------:R-:W-:Y:S01]  /*7790*/  F2FP.SATFINITE.E4M3.F32.PACK_AB_MERGE_C R102, R9, R8, R103 ;  /* 0x000000080966723e */ /* 0x000fe20004807067 */
[----:B------:R-:W-:Y:S01]  /*77a0*/  FFMA R31, R41, R68, R31 ;  /* 0x00000044291f7223 */ /* 0x000fe2000000001f */
[----:B------:R-:W-:Y:S01]  /*77b0*/  FMUL R35, R38, R35 ;  /* 0x0000002326237220 */ /* 0x000fe20000400000 */
[----:B------:R-:W-:Y:S01]  /*77c0*/  F2FP.SATFINITE.E4M3.F32.PACK_AB_MERGE_C R103, R19, R14, RZ ;  /* 0x0000000e1367723e */ /* 0x000fe200048070ff */
[C---:B------:R-:W-:Y:S01]  /*77d0*/  FFMA R28, R41.reuse, R69, R28 ;  /* 0x00000045291c7223 */ /* 0x040fe2000000001c */
[C---:B------:R-:W-:Y:S01]  /*77e0*/  FFMA R29, R41.reuse, R70, R29 ;  /* 0x00000046291d7223 */ /* 0x040fe2000000001d */
[C---:B------:R-:W-:Y:S01]  /*77f0*/  FFMA R30, R41.reuse, R71, R30 ;  /* 0x00000047291e7223 */ /* 0x040fe2000000001e */
[----:B------:R-:W-:Y:S01]  /*7800*/  FFMA R35, R41, R72, R35 ;  /* 0x0000004829237223 */ /* 0x000fe20000000023 */
[----:B------:R-:W-:Y:S02]  /*7810*/  F2FP.SATFINITE.E4M3.F32.PACK_AB_MERGE_C R103, R13, R12, R103 ;  /* 0x0000000c0d67723e */ /* 0x000fe40004807067 */
[----:B------:R-:W-:Y:S02]  /*7820*/  F2FP.SATFINITE.E4M3.F32.PACK_AB_MERGE_C R108, R23, R18, RZ ;  /* 0x00000012176c723e */ /* 0x000fe400048070ff */
[----:B------:R-:W-:Y:S01]  /*7830*/  F2FP.SATFINITE.E4M3.F32.PACK_AB_MERGE_C R109, R27, R22, RZ ;  /* 0x000000161b6d723e */ /* 0x000fe200048070ff */
[----:B------:R1:W-:Y:S01]  /*7840*/  STS.128 [R91+UR48+0x2200], R100 ;  /* 0x002200645b007988 */ /* 0x0003e20008000c30 */
[----:B------:R-:W-:Y:S02]  /*7850*/  F2FP.SATFINITE.E4M3.F32.PACK_AB_MERGE_C R110, R31, R26, RZ ;  /* 0x0000001a1f6e723e */ /* 0x000fe400048070ff */
[----:B------:R-:W-:Y:S02]  /*7860*/  F2FP.SATFINITE.E4M3.F32.PACK_AB_MERGE_C R114, R35, R30, RZ ;  /* 0x0000001e2372723e */ /* 0x000fe400048070ff */
[----:B------:R-:W-:Y:S02]  /*7870*/  F2FP.SATFINITE.E4M3.F32.PACK_AB_MERGE_C R108, R17, R16, R108 ;  /* 0x00000010116c723e */ /* 0x000fe4000480706c */
[----:B------:R-:W-:Y:S02]  /*7880*/  F2FP.SATFINITE.E4M3.F32.PACK_AB_MERGE_C R109, R21, R20, R109 ;  /* 0x00000014156d723e */ /* 0x000fe4000480706d */
[----:B------:R-:W-:Y:S02]  /*7890*/  F2FP.SATFINITE.E4M3.F32.PACK_AB_MERGE_C R110, R25, R24, R110 ;  /* 0x00000018196e723e */ /* 0x000fe4000480706e */
[----:B------:R-:W-:Y:S02]  /*78a0*/  F2FP.SATFINITE.E4M3.F32.PACK_AB_MERGE_C R111, R29, R28, R114 ;  /* 0x0000001c1d6f723e */ /* 0x000fe40004807072 */
[----:B------:R-:W-:Y:S02]  /*78b0*/  LEA R113, R88, UR48, 0x3 ;  /* 0x0000003058717c11 */ /* 0x000fe4000f8e18ff */
[----:B------:R-:W-:Y:S01]  /*78c0*/  @P6 SHF.L.U32 R114, R87, 0x1f, RZ ;  /* 0x0000001f57726819 */ /* 0x000fe200000006ff */
[----:B------:R1:W-:Y:S01]  /*78d0*/  STS.128 [R104+0x2210], R108 ;  /* 0x0022106c68007388 */ /* 0x0003e20000000c00 */
[----:B------:R-:W-:Y:S01]  /*78e0*/  @!PT LDS RZ, [RZ] ;  /* 0x00000000fffff984 */ /* 0x000fe20000000800 */
[----:B------:R-:W-:Y:S01]  /*78f0*/  @!PT LDS RZ, [RZ] ;  /* 0x00000000fffff984 */ /* 0x000fe20000000800 */
[----:B------:R-:W-:Y:S01]  /*7900*/  @!PT LDS RZ, [RZ] ;  /* 0x00000000fffff984 */ /* 0x000fe20000000800 */
[----:B------:R-:W-:Y:S01]  /*7910*/  @!PT LDS RZ, [RZ] ;  /* 0x00000000fffff984 */ /* 0x000fe20000000800 */
[----:B------:R2:W-:Y:S07]  /*7920*/  MEMBAR.ALL.CTA ;  /* 0x0000000000007992 */ /* 0x0005ee0000008000 */
[----:B--2---:R-:W2:Y:S02]  /*7930*/  FENCE.VIEW.ASYNC.S ;  /* 0x00000000000073c6 */ /* 0x004ea40000000000 */
[----:B--2---:R-:W-:Y:S06]  /*7940*/  BAR.SYNC.DEFER_BLOCKING 0x1, 0x80 ;  /* 0x0042000000007b1d */ /* 0x004fec0000010000 */
[----:B------:R-:W-:Y:S05]  /*7950*/  @P0 BRA `(.L_x_102) ;  /* 0x0000000000280947 */ /* 0x000fea0003800000 */
[----:B------:R-:W2:Y:S01]  /*7960*/  LDCU.64 UR6, c[0x0][0x348] ;  /* 0x00006900ff0677ac */ /* 0x000ea20008000a00 */
[----:B------:R-:W-:Y:S01]  /*7970*/  UIADD3 UR4, UPT, UPT, UR48, 0x2200, URZ ;  /* 0x0000220030047890 */ /* 0x000fe2000fffe0ff */
[----:B------:R-:W-:Y:S05]  /*7980*/  UMOV UR41, UR49 ;  /* 0x0000003100297c82 */ /* 0x000fea0008000000 */
[----:B------:R-:W-:Y:S04]  /*7990*/  MOV R99, UR4 ;  /* 0x0000000400637c02 */ /* 0x000fe80008000f00 */
[----:B------:R-:W-:Y:S01]  /*79a0*/  R2UR UR40, R99 ;  /* 0x00000000632872ca */ /* 0x000fe200000e0000 */
[----:B--2---:R-:W-:Y:S04]  /*79b0*/  UIADD3 UR4, UP0, UPT, UR6, 0x680, URZ ;  /* 0x0000068006047890 */ /* 0x004fe8000ff1e0ff */
[----:B------:R-:W-:Y:S09]  /*79c0*/  UIADD3.X UR5, UPT, UPT, URZ, UR7, URZ, UP0, !UPT ;  /* 0x00000007ff057290 */ /* 0x000ff200087fe4ff */
[----:B------:R2:W-:Y:S01]  /*79d0*/  UTMASTG.4D [UR40], [UR4] ;  /* 0x00000028040073b5 */ /* 0x0005e20008018000 */
[----:B------:R0:W-:Y:S01]  /*79e0*/  UTMACMDFLUSH ;  /* 0x00000000000079b7 */ /* 0x0001e20000000000 */
[----:B--2---:R-:W-:Y:S04]  /*79f0*/  DEPBAR.LE SB0, 0x1 ;  /* 0x000080400000791a */ /* 0x004fe80000000000 */
.L_x_102:
[----:B------:R-:W-:Y:S05]  /*7a00*/  BSYNC.RECONVERGENT B0 ;  /* 0x0000000000007941 */ /* 0x000fea0003800200 */
.L_x_101:
[----:B------:R-:W-:Y:S06]  /*7a10*/  BAR.SYNC.DEFER_BLOCKING 0x1, 0x80 ;  /* 0x0042000000007b1d */ /* 0x000fec0000010000 */
[----:B------:R-:W2:Y:S01]  /*7a20*/  @P6 SYNCS.PHASECHK.TRANS64.TRYWAIT P0, [R113+URZ+0x110], R114 ;  /* 0x00011072710065a7 */ /* 0x000ea200080011ff */
[----:B------:R-:W-:Y:S01]  /*7a30*/  BSSY B1, `(.L_x_103) ;  /* 0x0000020000017945 */ /* 0x000fe20003800000 */
[----:B--2---:R-:W-:Y:S03]  /*7a40*/  @P6 SEL R106, RZ, 0x1, !P0 ;  /* 0x00000001ff6a6807 */ /* 0x004fe60004000000 */
[----:B------:R-:W-:Y:S05]  /*7a50*/  @!P6 BRA `(.L_x_104) ;  /* 0x000000000074e947 */ /* 0x000fea0003800000 */
[----:B------:R-:W-:Y:S01]  /*7a60*/  ISETP.NE.AND P1, PT, R107, RZ, PT ;  /* 0x000000ff6b00720c */ /* 0x000fe20003f25270 */
[----:B------:R-:W2:Y:S01]  /*7a70*/  S2R R0, SR_CgaCtaId ;  /* 0x0000000000007919 */ /* 0x000ea20000008800 */
[----:B------:R-:W-:Y:S01]  /*7a80*/  ISETP.NE.AND P0, PT, R106, RZ, PT ;  /* 0x000000ff6a00720c */ /* 0x000fe20003f05270 */
[----:B------:R-:W-:Y:S10]  /*7a90*/  BSSY B0, `(.L_x_105) ;  /* 0x0000008000007945 */ /* 0x000ff40003800000 */
[----:B------:R-:W-:Y:S05]  /*7aa0*/  @P1 IMAD R2, R88, 0x1000, R91 ;  /* 0x0000100058021824 */ /* 0x000fea00078e025b */
[----:B------:R-:W-:Y:S05]  /*7ab0*/  @P1 IADD3 R3, PT, PT, R2, UR48, RZ ;  /* 0x0000003002031c10 */ /* 0x000fea000fffe0ff */
[----:B------:R-:W-:Y:S01]  /*7ac0*/  @P1 IMAD.IADD R3, R3, 0x1, R112 ;  /* 0x0000000103031824 */ /* 0x000fe200078e0270 */
[----:B------:R-:W-:Y:S06]  /*7ad0*/  @P0 BRA `(.L_x_106) ;  /* 0x00000000000c0947 */ /* 0x000fec0003800000 */
[----:B------:R-:W-:Y:S04]  /*7ae0*/  SHF.L.U32 R4, R87, 0x1f, RZ ;  /* 0x0000001f57047819 */ /* 0x000fe800000006ff */
[----:B------:R-:W3:Y:S02]  /*7af0*/  SYNCS.PHASECHK.TRANS64.TRYWAIT P0, [R113+URZ+0x110], R4 ;  /* 0x00011004710075a7 */ /* 0x000ee400080011ff */
[----:B---3--:R-:W-:Y:S05]  /*7b00*/  @!P0 BRA `(.L_x_107) ;  /* 0x0000001800808947 */ /* 0x008fea0003800000 */
.L_x_106:
[----:B------:R-:W-:Y:S05]  /*7b10*/  BSYNC B0 ;  /* 0x0000000000007941 */ /* 0x000fea0003800000 */
.L_x_105:
[----:B------:R-:W-:Y:S01]  /*7b20*/  ISETP.NE.AND P0, PT, R107, RZ, PT ;  /* 0x000000ff6b00720c */ /* 0x000fe20003f05270 */
[----:B---3--:R-:W-:Y:S02]  /*7b30*/  VIADD R113, R113, 0x120 ;  /* 0x0000012071717836 */ /* 0x008fe40000000000 */
[----:B------:R-:W-:Y:S03]  /*7b40*/  VIADD R88, R88, 0x1 ;  /* 0x0000000158587836 */ /* 0x000fe60000000000 */
[----:B--2---:R-:W-:Y:S07]  /*7b50*/  PRMT R0, R0, 0x654, R113 ;  /* 0x0000065400007816 */ /* 0x004fee0000000071 */
[----:B------:R2:W3:Y:S04]  /*7b60*/  @P0 LDS.128 R76, [R2+UR48+0x200] ;  /* 0x00020030024c0984 */ /* 0x0004e80008000c00 */
[----:B------:R2:W4:Y:S01]  /*7b70*/  @P0 LDS.128 R80, [R3+0x210] ;  /* 0x0002100003500984 */ /* 0x0005220000000c00 */
[C---:B------:R-:W-:Y:S01]  /*7b80*/  ISETP.NE.AND P0, PT, R88.reuse, 0x2, PT ;  /* 0x000000025800780c */ /* 0x040fe20003f05270 */
[----:B------:R-:W-:Y:S01]  /*7b90*/  @!PT LDS RZ, [RZ] ;  /* 0x00000000fffff984 */ /* 0x000fe20000000800 */
[----:B------:R-:W-:Y:S01]  /*7ba0*/  @!PT LDS RZ, [RZ] ;  /* 0x00000000fffff984 */ /* 0x000fe20000000800 */
[----:B------:R-:W-:Y:S01]  /*7bb0*/  @!PT LDS RZ, [RZ] ;  /* 0x00000000fffff984 */ /* 0x000fe20000000800 */
[----:B------:R-:W-:Y:S01]  /*7bc0*/  @!PT LDS RZ, [RZ] ;  /* 0x00000000fffff984 */ /* 0x000fe20000000800 */
[----:B------:R5:W-:Y:S06]  /*7bd0*/  MEMBAR.ALL.CTA ;  /* 0x0000000000007992 */ /* 0x000bec0000008000 */
[----:B-----5:R-:W5:Y:S01]  /*7be0*/  FENCE.VIEW.ASYNC.S ;  /* 0x00000000000073c6 */ /* 0x020f620000000000 */
[----:B------:R-:W-:Y:S01]  /*7bf0*/  SEL R88, R88, RZ, P0 ;  /* 0x000000ff58587207 */ /* 0x000fe20000000000 */
[----:B-----5:R5:W-:Y:S02]  /*7c00*/  SYNCS.ARRIVE.TRANS64.RED.A1T0 RZ, [R0+URZ], RZ ;  /* 0x000000ff00ff79a7 */ /* 0x020be400081004ff */
[----:B-----5:R-:W-:Y:S04]  /*7c10*/  SEL R0, RZ, 0x1, P0 ;  /* 0x00000001ff007807 */ /* 0x020fe80000000000 */
[----:B--23--:R-:W-:Y:S02]  /*7c20*/  LOP3.LUT R87, R87, R0, RZ, 0x3c, !PT ;  /* 0x0000000057577212 */ /* 0x00cfe400078e3cff */
.L_x_104:
[----:B------:R-:W-:Y:S05]  /*7c30*/  BSYNC B1 ;  /* 0x0000000000017941 */ /* 0x000fea0003800000 */
.L_x_103:
[----:B------:R-:W-:Y:S05]  /*7c40*/  VIADD R0, R39, 0x40 ;  /* 0x0000004027007836 */ /* 0x000fea0000000000 */
[----:B------:R-:W-:Y:S04]  /*7c50*/  SHF.R.U32.HI R0, RZ, 0x15, R0 ;  /* 0x00000015ff007819 */ /* 0x000fe80000011600 */
[----:B------:R-:W-:Y:S11]  /*7c60*/  LOP3.LUT P0, RZ, R0, 0x3, R95, 0x48, !PT ;  /* 0x0000000300ff7812 */ /* 0x000ff6000780485f */
[----:B------:R-:W-:Y:S02]  /*7c70*/  @!UPT UIADD3 URZ, UPT, UPT, URZ, URZ, URZ ;  /* 0x000000fffffff290 */ /* 0x000fe4000fffe0ff */
[----:B------:R-:W-:Y:S05]  /*7c80*/  @!P0 BRA `(.L_x_108) ;  /* 0x0000000000408947 */ /* 0x000fea0003800000 */
[----:B------:R-:W2:Y:S01]  /*7c90*/  LDCU.64 UR8, c[0x4][0x70] ;  /* 0x01000e00ff0877ac */ /* 0x000ea20008000a00 */
[----:B------:R-:W-:Y:S01]  /*7ca0*/  MOV R3, 0x0 ;  /* 0x0000000000037802 */ /* 0x000fe20000000f00 */
[----:B------:R-:W-:Y:S02]  /*7cb0*/  HFMA2 R12, -RZ, RZ, 0, 5.9604644775390625e-08 ;  /* 0x00000001ff0c7431 */ /* 0x000fe400000001ff */
[----:B------:R-:W-:Y:S02]  /*7cc0*/  IMAD.MOV.U32 R8, RZ, RZ, 0x192 ;  /* 0x00000192ff087424 */ /* 0x000fe400078e00ff */
[----:B------:R-:W-:Y:S01]  /*7cd0*/  IMAD.MOV.U32 R13, RZ, RZ, RZ ;  /* 0x000000ffff0d7224 */ /* 0x000fe200078e00ff */
[----:B------:R-:W3:Y:S01]  /*7ce0*/  LDCU.64 UR6, c[0x4][0x78] ;  /* 0x01000f00ff0677ac */ /* 0x000ee20008000a00 */
[----:B------:R-:W1:Y:S01]  /*7cf0*/  LDC.64 R2, c[0x4][R3] ;  /* 0x0100000003027b82 */ /* 0x000e620000000a00 */
[----:B------:R-:W5:Y:S01]  /*7d00*/  LDCU.64 UR4, c[0x4][0x10] ;  /* 0x01000200ff0477ac */ /* 0x000f620008000a00 */
[----:B--2---:R-:W-:Y:S01]  /*7d10*/  MOV R5, UR9 ;  /* 0x0000000900057c02 */ /* 0x004fe20008000f00 */
[----:B------:R-:W-:Y:S01]  /*7d20*/  IMAD.U32 R4, RZ, RZ, UR8 ;  /* 0x00000008ff047e24 */ /* 0x000fe2000f8e00ff */
[----:B---3--:R-:W-:Y:S01]  /*7d30*/  MOV R7, UR7 ;  /* 0x0000000700077c02 */ /* 0x008fe20008000f00 */
[----:B------:R-:W-:Y:S01]  /*7d40*/  IMAD.U32 R6, RZ, RZ, UR6 ;  /* 0x00000006ff067e24 */ /* 0x000fe2000f8e00ff */
[----:B-----5:R-:W-:Y:S01]  /*7d50*/  MOV R11, UR5 ;  /* 0x00000005000b7c02 */ /* 0x020fe20008000f00 */
[----:B------:R-:W-:Y:S02]  /*7d60*/  IMAD.U32 R10, RZ, RZ, UR4 ;  /* 0x00000004ff0a7e24 */ /* 0x000fe4000f8e00ff */
[----:B------:R-:W-:Y:S07]  /*7d70*/  LEPC R20, `(.L_x_108) ;  /* 0x000000001014794e */ /* 0x000fee0000000000 */
[----:B-1--4-:R-:W-:Y:S05]  /*7d80*/  CALL.ABS.NOINC R2 ;  /* 0x0000000002007343 */ /* 0x012fea0003c00000 */
.L_x_108:
[----:B------:R-:W-:Y:S01]  /*7d90*/  ISETP.NE.AND P0, PT, R93, RZ, PT ;  /* 0x000000ff5d00720c */ /* 0x000fe20003f05270 */
[----:B------:R-:W-:Y:S05]  /*7da0*/  WARPSYNC.ALL ;  /* 0x0000000000007948 */ /* 0x000fea0003800000 */
[----:B------:R-:W-:Y:S01]  /*7db0*/  R2UR UR4, R39 ;  /* 0x00000000270472ca */ /* 0x000fe200000e0000 */
[----:B------:R-:W2:Y:S01]  /*7dc0*/  S2UR UR6, SR_CgaCtaId ;  /* 0x00000000000679c3 */ /* 0x000ea20000008800 */
[-C--:B------:R-:W-:Y:S01]  /*7dd0*/  F2FP.F16.E4M3.UNPACK_B R42, R76.reuse ;  /* 0x0000004cff2a723e */ /* 0x080fe200020006ff */
[----:B------:R-:W-:Y:S01]  /*7de0*/  BSSY.RECONVERGENT B0, `(.L_x_109) ;  /* 0x000009a000007945 */ /* 0x000fe20003800200 */
[----:B------:R-:W-:Y:S02]  /*7df0*/  F2FP.F16.E4M3.UNPACK_B R76, R76.H1 ;  /* 0x0000004cff4c723e */ /* 0x000fe400030006ff */
[-C--:B------:R-:W-:Y:S01]  /*7e00*/  F2FP.F16.E4M3.UNPACK_B R46, R77.reuse ;  /* 0x0000004dff2e723e */ /* 0x080fe200020006ff */
[--C-:B------:R-:W-:Y:S01]  /*7e10*/  HADD2.F32 R40, -RZ, R42.reuse.H0_H0 ;  /* 0x2000002aff287230 */ /* 0x100fe20000004100 */
[----:B------:R-:W-:Y:S01]  /*7e20*/  F2FP.F16.E4M3.UNPACK_B R77, R77.H1 ;  /* 0x0000004dff4d723e */ /* 0x000fe200030006ff */
[----:B------:R-:W-:Y:S01]  /*7e30*/  HADD2.F32 R42, -RZ, R42.H1_H1 ;  /* 0x3000002aff2a7230 */ /* 0x000fe20000004100 */
[-C--:B------:R-:W-:Y:S01]  /*7e40*/  F2FP.F16.E4M3.UNPACK_B R50, R78.reuse ;  /* 0x0000004eff32723e */ /* 0x080fe200020006ff */
[----:B------:R-:W-:Y:S01]  /*7e50*/  HADD2.F32 R43, -RZ, R76.H0_H0 ;  /* 0x2000004cff2b7230 */ /* 0x000fe20000004100 */
[----:B------:R-:W-:Y:S01]  /*7e60*/  F2FP.F16.E4M3.UNPACK_B R78, R78.H1 ;  /* 0x0000004eff4e723e */ /* 0x000fe200030006ff */
[----:B------:R-:W-:Y:S01]  /*7e70*/  LDTM.16dp32bit_t0_t15.x32 R4, tmem[UR4+0x40] ;  /* 0x00004004000479ee */ /* 0x000fe20008a80000 */
[----:B------:R-:W3:Y:S01]  /*7e80*/  LDTM.16dp32bit_t16_t31.x32 R4, tmem[UR4+0x60] ;  /* 0x00006004000479ee */ /* 0x000ee20008aa0000 */
[----:B------:R-:W-:Y:S01]  /*7e90*/  NOP ;  /* 0x0000000000007918 */ /* 0x000fe20000000000 */
[--C-:B------:R-:W-:Y:S01]  /*7ea0*/  HADD2.F32 R45, -RZ, R46.reuse.H0_H0 ;  /* 0x2000002eff2d7230 */ /* 0x100fe20000004100 */
[----:B------:R-:W-:Y:S01]  /*7eb0*/  R2UR UR5, R105 ;  /* 0x00000000690572ca */ /* 0x000fe200000e0000 */
[----:B------:R-:W-:Y:S01]  /*7ec0*/  HADD2.F32 R46, -RZ, R46.H1_H1 ;  /* 0x3000002eff2e7230 */ /* 0x000fe20000004100 */
[----:B------:R-:W-:Y:S01]  /*7ed0*/  F2FP.F16.E4M3.UNPACK_B R54, R79 ;  /* 0x0000004fff36723e */ /* 0x000fe200020006ff */
[--C-:B------:R-:W-:Y:S01]  /*7ee0*/  HADD2.F32 R49, -RZ, R50.reuse.H0_H0 ;  /* 0x20000032ff317230 */ /* 0x100fe20000004100 */
[----:B----4-:R-:W-:Y:S01]  /*7ef0*/  F2FP.F16.E4M3.UNPACK_B R58, R80 ;  /* 0x00000050ff3a723e */ /* 0x010fe200020006ff */
        /* <DEDUP_REMOVED lines=8> */
[----:B------:R-:W-:Y:S01]  /*7f80*/  UIADD3 UR4, UPT, UPT, UR5, 0x160, URZ ;  /* 0x0000016005047890 */ /* 0x000fe2000fffe0ff */
[----:B------:R-:W-:Y:S01]  /*7f90*/  HADD2.F32 R59, -RZ, R58.H1_H1 ;  /* 0x3000003aff3b7230 */ /* 0x000fe20000004100 */
[----:B------:R-:W-:Y:S01]  /*7fa0*/  F2FP.F16.E4M3.UNPACK_B R80, R80.H1 ;  /* 0x00000050ff50723e */ /* 0x000fe200030006ff */
[--C-:B------:R-:W-:Y:S01]  /*7fb0*/  HADD2.F32 R61, -RZ, R62.reuse.H0_H0 ;  /* 0x2000003eff3d7230 */ /* 0x100fe20000004100 */
[----:B------:R-:W-:Y:S01]  /*7fc0*/  F2FP.F16.E4M3.UNPACK_B R81, R81.H1 ;  /* 0x00000051ff51723e */ /* 0x000fe200030006ff */
[----:B------:R-:W-:Y:S01]  /*7fd0*/  HADD2.F32 R62, -RZ, R62.H1_H1 ;  /* 0x3000003eff3e7230 */ /* 0x000fe20000004100 */
[----:B------:R-:W-:Y:S01]  /*7fe0*/  F2FP.F16.E4M3.UNPACK_B R82, R82.H1 ;  /* 0x00000052ff52723e */ /* 0x000fe200030006ff */
[--C-:B------:R-:W-:Y:S01]  /*7ff0*/  HADD2.F32 R65, -RZ, R66.reuse.H0_H0 ;  /* 0x20000042ff417230 */ /* 0x100fe20000004100 */
[----:B--2---:R-:W-:Y:S01]  /*8000*/  UPRMT UR4, UR6, 0x654, UR4 ;  /* 0x0000065406047896 */ /* 0x004fe20008000004 */
[C---:B---3--:R-:W-:Y:S01]  /*8010*/  FMUL R4, R38.reuse, R4 ;  /* 0x0000000426047220 */ /* 0x048fe20000400000 */
[C---:B------:R-:W-:Y:S01]  /*8020*/  FMUL R5, R38.reuse, R5 ;  /* 0x0000000526057220 */ /* 0x040fe20000400000 */
[C---:B------:R-:W-:Y:S01]  /*8030*/  FMUL R8, R38.reuse, R8 ;  /* 0x0000000826087220 */ /* 0x040fe20000400000 */
[C---:B------:R-:W-:Y:S01]  /*8040*/  FMUL R9, R38.reuse, R9 ;  /* 0x0000000926097220 */ /* 0x040fe20000400000 */
[C---:B------:R-:W-:Y:S01]  /*8050*/  FFMA R4, R41.reuse, R40, R4 ;  /* 0x0000002829047223 */ /* 0x040fe20000000004 */
[C---:B------:R-:W-:Y:S01]  /*8060*/  FFMA R5, R41.reuse, R42, R5 ;  /* 0x0000002a29057223 */ /* 0x040fe20000000005 */
[C---:B------:R-:W-:Y:S01]  /*8070*/  FMUL R12, R38.reuse, R12 ;  /* 0x0000000c260c7220 */ /* 0x040fe20000400000 */
[C---:B------:R-:W-:Y:S01]  /*8080*/  FMUL R13, R38.reuse, R13 ;  /* 0x0000000d260d7220 */ /* 0x040fe20000400000 */
[----:B------:R-:W-:Y:S01]  /*8090*/  SYNCS.ARRIVE.TRANS64.RED.A1T0 RZ, [UR4], RZ ;  /* 0x000000ffffff79a7 */ /* 0x000fe20008100404 */
[C---:B------:R-:W-:Y:S01]  /*80a0*/  FMUL R16, R38.reuse, R16 ;  /* 0x0000001026107220 */ /* 0x040fe20000400000 */
[C---:B------:R-:W-:Y:S01]  /*80b0*/  FMUL R17, R38.reuse, R17 ;  /* 0x0000001126117220 */ /* 0x040fe20000400000 */
[C---:B------:R-:W-:Y:S01]  /*80c0*/  FMUL R0, R38.reuse, R20 ;  /* 0x0000001426007220 */ /* 0x040fe20000400000 */
[C---:B------:R-:W-:Y:S01]  /*80d0*/  FMUL R2, R38.reuse, R21 ;  /* 0x0000001526027220 */ /* 0x040fe20000400000 */
[C---:B------:R-:W-:Y:S01]  /*80e0*/  FMUL R20, R38.reuse, R24 ;  /* 0x0000001826147220 */ /* 0x040fe20000400000 */
[C---:B------:R-:W-:Y:S01]  /*80f0*/  FMUL R21, R38.reuse, R25 ;  /* 0x0000001926157220 */ /* 0x040fe20000400000 */
[----:B------:R-:W-:Y:S02]  /*8100*/  HADD2.F32 R66, -RZ, R66.H1_H1 ;  /* 0x30000042ff427230 */ /* 0x000fe40000004100 */
        /* <DEDUP_REMOVED lines=15> */
[----:B------:R-:W-:Y:S01]  /*8200*/  FFMA R10, R41, R47, R10 ;  /* 0x0000002f290a7223 */ /* 0x000fe2000000000a */
[----:B------:R-:W-:Y:S01]  /*8210*/  HADD2.F32 R43, -RZ, R69.H0_H0 ;  /* 0x20000045ff2b7230 */ /* 0x000fe20000004100 */
[----:B-1----:R-:W-:Y:S01]  /*8220*/  F2FP.SATFINITE.E4M3.F32.PACK_AB_MERGE_C R100, R7, R6, RZ ;  /* 0x000000060764723e */ /* 0x002fe200048070ff */
        /* <DEDUP_REMOVED lines=8> */
[----:B------:R-:W-:Y:S01]  /*82b0*/  FFMA R14, R41, R51, R14 ;  /* 0x00000033290e7223 */ /* 0x000fe2000000000e */
[C---:B------:R-:W-:Y:S01]  /*82c0*/  FMUL R15, R38.reuse, R15 ;  /* 0x0000000f260f7220 */ /* 0x040fe20000400000 */
[----:B------:R-:W-:Y:S01]  /*82d0*/  F2FP.F16.E4M3.UNPACK_B R83, R83.H1 ;  /* 0x00000053ff53723e */ /* 0x000fe200030006ff */
[--C-:B------:R-:W-:Y:S01]  /*82e0*/  HADD2.F32 R55, -RZ, R79.reuse.H0_H0 ;  /* 0x2000004fff377230 */ /* 0x100fe20000004100 */
[----:B------:R-:W-:Y:S01]  /*82f0*/  F2FP.SATFINITE.E4M3.F32.PACK_AB_MERGE_C R101, R11, R10, RZ ;  /* 0x0000000a0b65723e */ /* 0x000fe200048070ff */
[C---:B------:R-:W-:Y:S01]  /*8300*/  FFMA R15, R41.reuse, R52, R15 ;  /* 0x00000034290f7223 */ /* 0x040fe2000000000f */
[C---:B------:R-:W-:Y:S01]  /*8310*/  FFMA R16, R41.reuse, R53, R16 ;  /* 0x0000003529107223 */ /* 0x040fe20000000010 */
[----:B------:R-:W-:Y:S01]  /*8320*/  FFMA R17, R41, R54, R17 ;  /* 0x0000003629117223 */ /* 0x000fe20000000011 */
[----:B------:R-:W-:Y:S01]  /*8330*/  F2FP.SATFINITE.E4M3.F32.PACK_AB_MERGE_C R101, R9, R8, R101 ;  /* 0x000000080965723e */ /* 0x000fe20004807065 */
[----:B------:R-:W-:Y:S01]  /*8340*/  HADD2.F32 R56, -RZ, R79.H1_H1 ;  /* 0x3000004fff387230 */ /* 0x000fe20000004100 */
[----:B------:R-:W-:Y:S01]  /*8350*/  F2FP.SATFINITE.E4M3.F32.PACK_AB_MERGE_C R102, R15, R14, RZ ;  /* 0x0000000e0f66723e */ /* 0x000fe200048070ff */
[C---:B------:R-:W-:Y:S01]  /*8360*/  FMUL R18, R38.reuse, R18 ;  /* 0x0000001226127220 */ /* 0x040fe20000400000 */
[C---:B------:R-:W-:Y:S01]  /*8370*/  FMUL R19, R38.reuse, R19 ;  /* 0x0000001326137220 */ /* 0x040fe20000400000 */
[--C-:B------:R-:W-:Y:S02]  /*8380*/  HADD2.F32 R58, -RZ, R80.reuse.H0_H0 ;  /* 0x20000050ff3a7230 */ /* 0x100fe40000004100 */
[C---:B------:R-:W-:Y:S01]  /*8390*/  FMUL R3, R38.reuse, R22 ;  /* 0x0000001626037220 */ /* 0x040fe20000400000 */
[C---:B------:R-:W-:Y:S01]  /*83a0*/  FFMA R18, R41.reuse, R55, R18 ;  /* 0x0000003729127223 */ /* 0x040fe20000000012 */
[----:B------:R-:W-:Y:S02]  /*83b0*/  HADD2.F32 R60, -RZ, R80.H1_H1 ;  /* 0x30000050ff3c7230 */ /* 0x000fe40000004100 */
        /* <DEDUP_REMOVED lines=42> */
[----:B------:R-:W-:Y:S03]  /*8660*/  IADD3 R70, PT, PT, R36, 0x1, RZ ;  /* 0x0000000124467810 */ /* 0x000fe60007ffe0ff */
        /* <DEDUP_REMOVED lines=10> */
[----:B------:R-:W-:Y:S02]  /*8710*/  UIADD3 UR40, UPT, UPT, UR48, 0x3200, URZ ;  /* 0x0000320030287890 */ /* 0x000fe4000fffe0ff */
[----:B------:R-:W-:Y:S02]  /*8720*/  UIADD3 UR41, UPT, UPT, UR49, 0x40, URZ ;  /* 0x0000004031297890 */ /* 0x000fe4000fffe0ff */
[----:B--2---:R-:W-:Y:S04]  /*8730*/  UIADD3 UR4, UP0, UPT, UR6, 0x680, URZ ;  /* 0x0000068006047890 */ /* 0x004fe8000ff1e0ff */
[----:B------:R-:W-:Y:S09]  /*8740*/  UIADD3.X UR5, UPT, UPT, URZ, UR7, URZ, UP0, !UPT ;  /* 0x00000007ff057290 */ /* 0x000ff200087fe4ff */
[----:B------:R2:W-:Y:S01]  /*8750*/  UTMASTG.4D [UR40], [UR4] ;  /* 0x00000028040073b5 */ /* 0x0005e20008018000 */
[----:B------:R0:W-:Y:S01]  /*8760*/  UTMACMDFLUSH ;  /* 0x00000000000079b7 */ /* 0x0001e20000000000 */
[----:B--2---:R-:W-:Y:S04]  /*8770*/  DEPBAR.LE SB0, 0x1 ;  /* 0x000080400000791a */ /* 0x004fe80000000000 */
.L_x_110:
[----:B------:R-:W-:Y:S05]  /*8780*/  BSYNC.RECONVERGENT B0 ;  /* 0x0000000000007941 */ /* 0x000fea0003800200 */
.L_x_109:
[----:B------:R-:W-:Y:S01]  /*8790*/  R2UR UR5, R73 ;  /* 0x00000000490572ca */ /* 0x000fe200000e0000 */
[----:B------:R-:W-:Y:S01]  /*87a0*/  BAR.SYNC.DEFER_BLOCKING 0x1, 0x80 ;  /* 0x0042000000007b1d */ /* 0x000fe20000010000 */
[----:B------:R-:W-:Y:S01]  /*87b0*/  R2UR UR4, R86 ;  /* 0x00000000560472ca */ /* 0x000fe200000e0000 */
[----:B------:R-:W-:Y:S01]  /*87c0*/  UISETP.NE.AND UP0, UPT, UR52, URZ, UPT ;  /* 0x000000ff3400728c */ /* 0x000fe2000bf05270 */
[C---:B------:R-:W-:Y:S02]  /*87d0*/  ISETP.NE.AND P0, PT, R70.reuse, 0x2, PT ;  /* 0x000000024600780c */ /* 0x040fe40003f05270 */
[----:B------:R-:W-:Y:S02]  /*87e0*/  LOP3.LUT R89, R89, 0x1, RZ, 0x3c, !PT ;  /* 0x0000000159597812 */ /* 0x000fe400078e3cff */
[----:B------:R-:W-:Y:S02]  /*87f0*/  SEL R3, RZ, 0x1, P0 ;  /* 0x00000001ff037807 */ /* 0x000fe40000000000 */
[----:B------:R-:W-:Y:S02]  /*8800*/  SEL R36, R70, RZ, P0 ;  /* 0x000000ff46247207 */ /* 0x000fe40000000000 */
[----:B------:R-:W-:Y:S01]  /*8810*/  LOP3.LUT R90, R90, R3, RZ, 0x3c, !PT ;  /* 0x000000035a5a7212 */ /* 0x000fe200078e3cff */
[----:B------:R-:W-:Y:S02]  /*8820*/  UIADD3 UR26, UPT, UPT, UR36, UR5, URZ ;  /* 0x00000005241a7290 */ /* 0x000fe4000fffe0ff */
[----:B------:R-:W-:Y:S01]  /*8830*/  UIADD3 UR29, UPT, UPT, UR37, UR4, URZ ;  /* 0x00000004251d7290 */ /* 0x000fe2000fffe0ff */
[----:B------:R-:W-:Y:S01]  /*8840*/  UMOV UR50, UR61 ;  /* 0x0000003d00327c82 */ /* 0x000fe20008000000 */
[----:B------:R-:W-:Y:S10]  /*8850*/  BRA.U UP0, `(.L_x_111) ;  /* 0xffffffd100bc7547 */ /* 0x000ff4000b83ffff */
[----:B------:R-:W-:Y:S05]  /*8860*/  EXIT ;  /* 0x000000000000794d */ /* 0x000fea0003800000 */
.L_x_20:
[----:B------:R-:W-:Y:S07]  /*8870*/  MOV R0, UR41 ;  /* 0x0000002900007c02 */ /* 0x000fee0008000f00 */
.L_x_112:
[----:B-1----:R1:W3:Y:S02]  /*8880*/  SYNCS.PHASECHK.TRANS64.TRYWAIT P0, [R0+URZ+0x88], R5 ;  /* 0x00008805000075a7 */ /* 0x0022e400080011ff */
[----:B---3--:R-:W-:Y:S05]  /*8890*/  @!P0 NANOSLEEP.SYNCS 0x989680 ;  /* 0x009896800000895d */ /* 0x008fea0003900000 */
[----:B------:R-:W3:Y:S02]  /*88a0*/  @!P0 SYNCS.PHASECHK.TRANS64 P0, [R0+URZ+0x88], R5 ;  /* 0x00008805000085a7 */ /* 0x000ee400080010ff */
[----:B---3--:R-:W-:Y:S05]  /*88b0*/  @!P0 BRA `(.L_x_112) ;  /* 0xfffffffc00f08947 */ /* 0x008fea000383ffff */
[----:B------:R-:W-:Y:S05]  /*88c0*/  BRA `(.L_x_19) ;  /* 0xffffff9000e07947 */ /* 0x000fea000383ffff */
.L_x_26:
[----:B------:R-:W-:Y:S07]  /*88d0*/  MOV R0, UR25 ;  /* 0x0000001900007c02 */ /* 0x000fee0008000f00 */
.L_x_113:
[----:B-1----:R1:W2:Y:S02]  /*88e0*/  SYNCS.PHASECHK.TRANS64.TRYWAIT P0, [R0+URZ+0x88], R5 ;  /* 0x00008805000075a7 */ /* 0x0022a400080011ff */
[----:B--2---:R-:W-:Y:S05]  /*88f0*/  @!P0 NANOSLEEP.SYNCS 0x989680 ;  /* 0x009896800000895d */ /* 0x004fea0003900000 */
[----:B------:R-:W2:Y:S02]  /*8900*/  @!P0 SYNCS.PHASECHK.TRANS64 P0, [R0+URZ+0x88], R5 ;  /* 0x00008805000085a7 */ /* 0x000ea400080010ff */
[----:B--2---:R-:W-:Y:S05]  /*8910*/  @!P0 BRA `(.L_x_113) ;  /* 0xfffffffc00f08947 */ /* 0x004fea000383ffff */
[----:B------:R-:W-:Y:S05]  /*8920*/  BRA `(.L_x_25) ;  /* 0xffffff9400f87947 */ /* 0x000fea000383ffff */
.L_x_30:
[----:B-1----:R-:W-:-:S07]  /*8930*/  MOV R0, UR23 ;  /* 0x0000001700007c02 */ /* 0x002fce0008000f00 */
.L_x_114:
[----:B-1----:R1:W2:Y:S02]  /*8940*/  SYNCS.PHASECHK.TRANS64.TRYWAIT P0, [R0+URZ+0x140], R3 ;  /* 0x00014003000075a7 */ /* 0x0022a400080011ff */
[----:B--2---:R-:W-:Y:S05]  /*8950*/  @!P0 NANOSLEEP.SYNCS 0x989680 ;  /* 0x009896800000895d */ /* 0x004fea0003900000 */
[----:B------:R-:W2:Y:S02]  /*8960*/  @!P0 SYNCS.PHASECHK.TRANS64 P0, [R0+URZ+0x140], R3 ;  /* 0x00014003000085a7 */ /* 0x000ea400080010ff */
[----:B--2---:R-:W-:Y:S05]  /*8970*/  @!P0 BRA `(.L_x_114) ;  /* 0xfffffffc00f08947 */ /* 0x004fea000383ffff */
[----:B------:R-:W-:Y:S05]  /*8980*/  BRA `(.L_x_115) ;  /* 0xffffff9800b47947 */ /* 0x000fea000383ffff */
.L_x_34:
[----:B------:R-:W-:-:S07]  /*8990*/  MOV R0, UR4 ;  /* 0x0000000400007c02 */ /* 0x000fce0008000f00 */
.L_x_116:
[----:B-1----:R1:W2:Y:S02]  /*89a0*/  SYNCS.PHASECHK.TRANS64.TRYWAIT P0, [R0+URZ], R3 ;  /* 0x00000003000075a7 */ /* 0x0022a400080011ff */
[----:B--2---:R-:W-:Y:S05]  /*89b0*/  @!P0 NANOSLEEP.SYNCS 0x989680 ;  /* 0x009896800000895d */ /* 0x004fea0003900000 */
[----:B------:R-:W2:Y:S02]  /*89c0*/  @!P0 SYNCS.PHASECHK.TRANS64 P0, [R0+URZ], R3 ;  /* 0x00000003000085a7 */ /* 0x000ea400080010ff */
[----:B--2---:R-:W-:Y:S05]  /*89d0*/  @!P0 BRA `(.L_x_116) ;  /* 0xfffffffc00f08947 */ /* 0x004fea000383ffff */
[----:B------:R-:W-:Y:S05]  /*89e0*/  BRA `(.L_x_117) ;  /* 0xffffffa000487947 */ /* 0x000fea000383ffff */
.L_x_35:
[----:B------:R-:W-:-:S07]  /*89f0*/  MOV R0, UR5 ;  /* 0x0000000500007c02 */ /* 0x000fce0008000f00 */
.L_x_118:
[----:B-1----:R1:W2:Y:S02]  /*8a00*/  SYNCS.PHASECHK.TRANS64.TRYWAIT P0, [R0+URZ], R3 ;  /* 0x00000003000075a7 */ /* 0x0022a400080011ff */
[----:B--2---:R-:W-:Y:S05]  /*8a10*/  @!P0 NANOSLEEP.SYNCS 0x989680 ;  /* 0x009896800000895d */ /* 0x004fea0003900000 */
[----:B------:R-:W2:Y:S02]  /*8a20*/  @!P0 SYNCS.PHASECHK.TRANS64 P0, [R0+URZ], R3 ;  /* 0x00000003000085a7 */ /* 0x000ea400080010ff */
[----:B--2---:R-:W-:Y:S05]  /*8a30*/  @!P0 BRA `(.L_x_118) ;  /* 0xfffffffc00f08947 */ /* 0x004fea000383ffff */
[----:B------:R-:W-:Y:S05]  /*8a40*/  BRA `(.L_x_119) ;  /* 0xffffffa000587947 */ /* 0x000fea000383ffff */
.L_x_36:
[----:B------:R-:W-:-:S07]  /*8a50*/  MOV R0, UR5 ;  /* 0x0000000500007c02 */ /* 0x000fce0008000f00 */
.L_x_120:
[----:B-1----:R1:W2:Y:S02]  /*8a60*/  SYNCS.PHASECHK.TRANS64.TRYWAIT P0, [R0+URZ], R3 ;  /* 0x00000003000075a7 */ /* 0x0022a400080011ff */
[----:B--2---:R-:W-:Y:S05]  /*8a70*/  @!P0 NANOSLEEP.SYNCS 0x989680 ;  /* 0x009896800000895d */ /* 0x004fea0003900000 */
[----:B------:R-:W2:Y:S02]  /*8a80*/  @!P0 SYNCS.PHASECHK.TRANS64 P0, [R0+URZ], R3 ;  /* 0x00000003000085a7 */ /* 0x000ea400080010ff */
[----:B--2---:R-:W-:Y:S05]  /*8a90*/  @!P0 BRA `(.L_x_120) ;  /* 0xfffffffc00f08947 */ /* 0x004fea000383ffff */
[----:B------:R-:W-:Y:S05]  /*8aa0*/  BRA `(.L_x_121) ;  /* 0xffffffa000687947 */ /* 0x000fea000383ffff */
.L_x_37:
[----:B------:R-:W-:-:S07]  /*8ab0*/  MOV R0, UR5 ;  /* 0x0000000500007c02 */ /* 0x000fce0008000f00 */
.L_x_122:
[----:B-1----:R1:W2:Y:S02]  /*8ac0*/  SYNCS.PHASECHK.TRANS64.TRYWAIT P0, [R0+URZ], R3 ;  /* 0x00000003000075a7 */ /* 0x0022a400080011ff */
[----:B--2---:R-:W-:Y:S05]  /*8ad0*/  @!P0 NANOSLEEP.SYNCS 0x989680 ;  /* 0x009896800000895d */ /* 0x004fea0003900000 */
[----:B------:R-:W2:Y:S02]  /*8ae0*/  @!P0 SYNCS.PHASECHK.TRANS64 P0, [R0+URZ], R3 ;  /* 0x00000003000085a7 */ /* 0x000ea400080010ff */
[----:B--2---:R-:W-:Y:S05]  /*8af0*/  @!P0 BRA `(.L_x_122) ;  /* 0xfffffffc00f08947 */ /* 0x004fea000383ffff */
[----:B------:R-:W-:Y:S05]  /*8b00*/  BRA `(.L_x_123) ;  /* 0xffffffa000787947 */ /* 0x000fea000383ffff */
.L_x_38:
[----:B------:R-:W-:-:S07]  /*8b10*/  MOV R0, UR5 ;  /* 0x0000000500007c02 */ /* 0x000fce0008000f00 */
.L_x_124:
[----:B-1----:R1:W2:Y:S02]  /*8b20*/  SYNCS.PHASECHK.TRANS64.TRYWAIT P0, [R0+URZ], R3 ;  /* 0x00000003000075a7 */ /* 0x0022a400080011ff */
[----:B--2---:R-:W-:Y:S05]  /*8b30*/  @!P0 NANOSLEEP.SYNCS 0x989680 ;  /* 0x009896800000895d */ /* 0x004fea0003900000 */
[----:B------:R-:W2:Y:S02]  /*8b40*/  @!P0 SYNCS.PHASECHK.TRANS64 P0, [R0+URZ], R3 ;  /* 0x00000003000085a7 */ /* 0x000ea400080010ff */
[----:B--2---:R-:W-:Y:S05]  /*8b50*/  @!P0 BRA `(.L_x_124) ;  /* 0xfffffffc00f08947 */ /* 0x004fea000383ffff */
[----:B------:R-:W-:Y:S05]  /*8b60*/  BRA `(.L_x_125) ;  /* 0xffffffa000887947 */ /* 0x000fea000383ffff */
.L_x_39:
[----:B------:R-:W-:-:S07]  /*8b70*/  MOV R0, UR5 ;  /* 0x0000000500007c02 */ /* 0x000fce0008000f00 */
.L_x_126:
[----:B-1----:R1:W2:Y:S02]  /*8b80*/  SYNCS.PHASECHK.TRANS64.TRYWAIT P0, [R0+URZ], R3 ;  /* 0x00000003000075a7 */ /* 0x0022a400080011ff */
[----:B--2---:R-:W-:Y:S05]  /*8b90*/  @!P0 NANOSLEEP.SYNCS 0x989680 ;  /* 0x009896800000895d */ /* 0x004fea0003900000 */
[----:B------:R-:W2:Y:S02]  /*8ba0*/  @!P0 SYNCS.PHASECHK.TRANS64 P0, [R0+URZ], R3 ;  /* 0x00000003000085a7 */ /* 0x000ea400080010ff */
[----:B--2---:R-:W-:Y:S05]  /*8bb0*/  @!P0 BRA `(.L_x_126) ;  /* 0xfffffffc00f08947 */ /* 0x004fea000383ffff */
[----:B------:R-:W-:Y:S05]  /*8bc0*/  BRA `(.L_x_127) ;  /* 0xffffffa000987947 */ /* 0x000fea000383ffff */
.L_x_40:
[----:B------:R-:W-:-:S07]  /*8bd0*/  MOV R0, UR5 ;  /* 0x0000000500007c02 */ /* 0x000fce0008000f00 */
.L_x_128:
[----:B-1----:R1:W2:Y:S02]  /*8be0*/  SYNCS.PHASECHK.TRANS64.TRYWAIT P0, [R0+URZ], R3 ;  /* 0x00000003000075a7 */ /* 0x0022a400080011ff */
[----:B--2---:R-:W-:Y:S05]  /*8bf0*/  @!P0 NANOSLEEP.SYNCS 0x989680 ;  /* 0x009896800000895d */ /* 0x004fea0003900000 */
[----:B------:R-:W2:Y:S02]  /*8c00*/  @!P0 SYNCS.PHASECHK.TRANS64 P0, [R0+URZ], R3 ;  /* 0x00000003000085a7 */ /* 0x000ea400080010ff */
[----:B--2---:R-:W-:Y:S05]  /*8c10*/  @!P0 BRA `(.L_x_128) ;  /* 0xfffffffc00f08947 */ /* 0x004fea000383ffff */
[----:B------:R-:W-:Y:S05]  /*8c20*/  BRA `(.L_x_129) ;  /* 0xffffffa000a87947 */ /* 0x000fea000383ffff */
.L_x_41:
[----:B------:R-:W-:-:S07]  /*8c30*/  MOV R0, UR5 ;  /* 0x0000000500007c02 */ /* 0x000fce0008000f00 */
.L_x_130:
[----:B-1----:R1:W2:Y:S02]  /*8c40*/  SYNCS.PHASECHK.TRANS64.TRYWAIT P0, [R0+URZ], R3 ;  /* 0x00000003000075a7 */ /* 0x0022a400080011ff */
[----:B--2---:R-:W-:Y:S05]  /*8c50*/  @!P0 NANOSLEEP.SYNCS 0x989680 ;  /* 0x009896800000895d */ /* 0x004fea0003900000 */
[----:B------:R-:W2:Y:S02]  /*8c60*/  @!P0 SYNCS.PHASECHK.TRANS64 P0, [R0+URZ], R3 ;  /* 0x00000003000085a7 */ /* 0x000ea400080010ff */
[----:B--2---:R-:W-:Y:S05]  /*8c70*/  @!P0 BRA `(.L_x_130) ;  /* 0xfffffffc00f08947 */ /* 0x004fea000383ffff */
[----:B------:R-:W-:Y:S05]  /*8c80*/  BRA `(.L_x_131) ;  /* 0xffffffa000b87947 */ /* 0x000fea000383ffff */
.L_x_42:
[----:B------:R-:W-:-:S07]  /*8c90*/  MOV R0, UR5 ;  /* 0x0000000500007c02 */ /* 0x000fce0008000f00 */
.L_x_132:
[----:B-1----:R1:W2:Y:S02]  /*8ca0*/  SYNCS.PHASECHK.TRANS64.TRYWAIT P0, [R0+URZ], R3 ;  /* 0x00000003000075a7 */ /* 0x0022a400080011ff */
[----:B--2---:R-:W-:Y:S05]  /*8cb0*/  @!P0 NANOSLEEP.SYNCS 0x989680 ;  /* 0x009896800000895d */ /* 0x004fea0003900000 */
[----:B------:R-:W2:Y:S02]  /*8cc0*/  @!P0 SYNCS.PHASECHK.TRANS64 P0, [R0+URZ], R3 ;  /* 0x00000003000085a7 */ /* 0x000ea400080010ff */
[----:B--2---:R-:W-:Y:S05]  /*8cd0*/  @!P0 BRA `(.L_x_132) ;  /* 0xfffffffc00f08947 */ /* 0x004fea000383ffff */
[----:B------:R-:W-:Y:S05]  /*8ce0*/  BRA `(.L_x_133) ;  /* 0xffffffa000c87947 */ /* 0x000fea000383ffff */
.L_x_43:
[----:B------:R-:W-:-:S07]  /*8cf0*/  MOV R0, UR5 ;  /* 0x0000000500007c02 */ /* 0x000fce0008000f00 */
.L_x_134:
[----:B-1----:R1:W2:Y:S02]  /*8d00*/  SYNCS.PHASECHK.TRANS64.TRYWAIT P0, [R0+URZ], R3 ;  /* 0x00000003000075a7 */ /* 0x0022a400080011ff */
[----:B--2---:R-:W-:Y:S05]  /*8d10*/  @!P0 NANOSLEEP.SYNCS 0x989680 ;  /* 0x009896800000895d */ /* 0x004fea0003900000 */
[----:B------:R-:W2:Y:S02]  /*8d20*/  @!P0 SYNCS.PHASECHK.TRANS64 P0, [R0+URZ], R3 ;  /* 0x00000003000085a7 */ /* 0x000ea400080010ff */
[----:B--2---:R-:W-:Y:S05]  /*8d30*/  @!P0 BRA `(.L_x_134) ;  /* 0xfffffffc00f08947 */ /* 0x004fea000383ffff */
[----:B------:R-:W-:Y:S05]  /*8d40*/  BRA `(.L_x_135) ;  /* 0xffffffa000d87947 */ /* 0x000fea000383ffff */
.L_x_44:
[----:B------:R-:W-:-:S07]  /*8d50*/  MOV R0, UR5 ;  /* 0x0000000500007c02 */ /* 0x000fce0008000f00 */
.L_x_136:
[----:B-1----:R1:W2:Y:S02]  /*8d60*/  SYNCS.PHASECHK.TRANS64.TRYWAIT P0, [R0+URZ], R3 ;  /* 0x00000003000075a7 */ /* 0x0022a400080011ff */
[----:B--2---:R-:W-:Y:S05]  /*8d70*/  @!P0 NANOSLEEP.SYNCS 0x989680 ;  /* 0x009896800000895d */ /* 0x004fea0003900000 */
[----:B------:R-:W2:Y:S02]  /*8d80*/  @!P0 SYNCS.PHASECHK.TRANS64 P0, [R0+URZ], R3 ;  /* 0x00000003000085a7 */ /* 0x000ea400080010ff */
[----:B--2---:R-:W-:Y:S05]  /*8d90*/  @!P0 BRA `(.L_x_136) ;  /* 0xfffffffc00f08947 */ /* 0x004fea000383ffff */
[----:B------:R-:W-:Y:S05]  /*8da0*/  BRA `(.L_x_137) ;  /* 0xffffffa000e87947 */ /* 0x000fea000383ffff */
.L_x_45:
[----:B------:R-:W-:-:S07]  /*8db0*/  MOV R0, UR5 ;  /* 0x0000000500007c02 */ /* 0x000fce0008000f00 */
.L_x_138:
[----:B-1----:R1:W2:Y:S02]  /*8dc0*/  SYNCS.PHASECHK.TRANS64.TRYWAIT P0, [R0+URZ], R3 ;  /* 0x00000003000075a7 */ /* 0x0022a400080011ff */
[----:B--2---:R-:W-:Y:S05]  /*8dd0*/  @!P0 NANOSLEEP.SYNCS 0x989680 ;  /* 0x009896800000895d */ /* 0x004fea0003900000 */
[----:B------:R-:W2:Y:S02]  /*8de0*/  @!P0 SYNCS.PHASECHK.TRANS64 P0, [R0+URZ], R3 ;  /* 0x00000003000085a7 */ /* 0x000ea400080010ff */
[----:B--2---:R-:W-:Y:S05]  /*8df0*/  @!P0 BRA `(.L_x_138) ;  /* 0xfffffffc00f08947 */ /* 0x004fea000383ffff */
[----:B------:R-:W-:Y:S05]  /*8e00*/  BRA `(.L_x_139) ;  /* 0xffffffa000f87947 */ /* 0x000fea000383ffff */
.L_x_46:
[----:B------:R-:W-:-:S07]  /*8e10*/  MOV R0, UR5 ;  /* 0x0000000500007c02 */ /* 0x000fce0008000f00 */
.L_x_140:
[----:B-1----:R1:W2:Y:S02]  /*8e20*/  SYNCS.PHASECHK.TRANS64.TRYWAIT P0, [R0+URZ], R3 ;  /* 0x00000003000075a7 */ /* 0x0022a400080011ff */
[----:B--2---:R-:W-:Y:S05]  /*8e30*/  @!P0 NANOSLEEP.SYNCS 0x989680 ;  /* 0x009896800000895d */ /* 0x004fea0003900000 */
[----:B------:R-:W2:Y:S02]  /*8e40*/  @!P0 SYNCS.PHASECHK.TRANS64 P0, [R0+URZ], R3 ;  /* 0x00000003000085a7 */ /* 0x000ea400080010ff */
[----:B--2---:R-:W-:Y:S05]  /*8e50*/  @!P0 BRA `(.L_x_140) ;  /* 0xfffffffc00f08947 */ /* 0x004fea000383ffff */
[----:B------:R-:W-:Y:S05]  /*8e60*/  BRA `(.L_x_141) ;  /* 0xffffffa400087947 */ /* 0x000fea000383ffff */
.L_x_47:
[----:B------:R-:W-:-:S07]  /*8e70*/  MOV R0, UR5 ;  /* 0x0000000500007c02 */ /* 0x000fce0008000f00 */
.L_x_142:
[----:B-1----:R1:W2:Y:S02]  /*8e80*/  SYNCS.PHASECHK.TRANS64.TRYWAIT P0, [R0+URZ], R3 ;  /* 0x00000003000075a7 */ /* 0x0022a400080011ff */
[----:B--2---:R-:W-:Y:S05]  /*8e90*/  @!P0 NANOSLEEP.SYNCS 0x989680 ;  /* 0x009896800000895d */ /* 0x004fea0003900000 */
[----:B------:R-:W2:Y:S02]  /*8ea0*/  @!P0 SYNCS.PHASECHK.TRANS64 P0, [R0+URZ], R3 ;  /* 0x00000003000085a7 */ /* 0x000ea400080010ff */
[----:B--2---:R-:W-:Y:S05]  /*8eb0*/  @!P0 BRA `(.L_x_142) ;  /* 0xfffffffc00f08947 */ /* 0x004fea000383ffff */
[----:B------:R-:W-:Y:S05]  /*8ec0*/  BRA `(.L_x_143) ;  /* 0xffffffa400187947 */ /* 0x000fea000383ffff */
.L_x_48:
[----:B------:R-:W-:-:S07]  /*8ed0*/  MOV R0, UR5 ;  /* 0x0000000500007c02 */ /* 0x000fce0008000f00 */
.L_x_144:
[----:B-1----:R1:W2:Y:S02]  /*8ee0*/  SYNCS.PHASECHK.TRANS64.TRYWAIT P0, [R0+URZ], R3 ;  /* 0x00000003000075a7 */ /* 0x0022a400080011ff */
[----:B--2---:R-:W-:Y:S05]  /*8ef0*/  @!P0 NANOSLEEP.SYNCS 0x989680 ;  /* 0x009896800000895d */ /* 0x004fea0003900000 */
[----:B------:R-:W2:Y:S02]  /*8f00*/  @!P0 SYNCS.PHASECHK.TRANS64 P0, [R0+URZ], R3 ;  /* 0x00000003000085a7 */ /* 0x000ea400080010ff */
[----:B--2---:R-:W-:Y:S05]  /*8f10*/  @!P0 BRA `(.L_x_144) ;  /* 0xfffffffc00f08947 */ /* 0x004fea000383ffff */
[----:B------:R-:W-:Y:S05]  /*8f20*/  BRA `(.L_x_145) ;  /* 0xffffffa400287947 */ /* 0x000fea000383ffff */
.L_x_49:
[----:B------:R-:W-:-:S07]  /*8f30*/  MOV R0, UR5 ;  /* 0x0000000500007c02 */ /* 0x000fce0008000f00 */
.L_x_146:
[----:B-1----:R1:W2:Y:S02]  /*8f40*/  SYNCS.PHASECHK.TRANS64.TRYWAIT P0, [R0+URZ], R3 ;  /* 0x00000003000075a7 */ /* 0x0022a400080011ff */
[----:B--2---:R-:W-:Y:S05]  /*8f50*/  @!P0 NANOSLEEP.SYNCS 0x989680 ;  /* 0x009896800000895d */ /* 0x004fea0003900000 */
[----:B------:R-:W2:Y:S02]  /*8f60*/  @!P0 SYNCS.PHASECHK.TRANS64 P0, [R0+URZ], R3 ;  /* 0x00000003000085a7 */ /* 0x000ea400080010ff */
[----:B--2---:R-:W-:Y:S05]  /*8f70*/  @!P0 BRA `(.L_x_146) ;  /* 0xfffffffc00f08947 */ /* 0x004fea000383ffff */
[----:B------:R-:W-:Y:S05]  /*8f80*/  BRA `(.L_x_147) ;  /* 0xffffffa400387947 */ /* 0x000fea000383ffff */
.L_x_52:
[----:B------:R-:W-:-:S07]  /*8f90*/  MOV R4, UR4 ;  /* 0x0000000400047c02 */ /* 0x000fce0008000f00 */
.L_x_148:
[----:B--2---:R2:W3:Y:S02]  /*8fa0*/  SYNCS.PHASECHK.TRANS64.TRYWAIT P1, [R4+URZ+0x148], R7 ;  /* 0x00014807040075a7 */ /* 0x0044e400080211ff */
[----:B---3--:R-:W-:Y:S05]  /*8fb0*/  @!P1 NANOSLEEP.SYNCS 0x989680 ;  /* 0x009896800000995d */ /* 0x008fea0003900000 */
[----:B------:R-:W3:Y:S02]  /*8fc0*/  @!P1 SYNCS.PHASECHK.TRANS64 P1, [R4+URZ+0x148], R7 ;  /* 0x00014807040095a7 */ /* 0x000ee400080210ff */
[----:B---3--:R-:W-:Y:S05]  /*8fd0*/  @!P1 BRA `(.L_x_148) ;  /* 0xfffffffc00f09947 */ /* 0x008fea000383ffff */
[----:B------:R-:W-:Y:S05]  /*8fe0*/  BRA `(.L_x_149) ;  /* 0xffffffa400a87947 */ /* 0x000fea000383ffff */
.L_x_53:
[----:B--2---:R-:W-:-:S07]  /*8ff0*/  MOV R4, UR4 ;  /* 0x0000000400047c02 */ /* 0x004fce0008000f00 */
.L_x_150:
[----:B--2---:R2:W3:Y:S02]  /*9000*/  SYNCS.PHASECHK.TRANS64.TRYWAIT P1, [R4+URZ+0x140], R5 ;  /* 0x00014005040075a7 */ /* 0x0044e400080211ff */
[----:B---3--:R-:W-:Y:S05]  /*9010*/  @!P1 NANOSLEEP.SYNCS 0x989680 ;  /* 0x009896800000995d */ /* 0x008fea0003900000 */
[----:B------:R-:W3:Y:S02]  /*9020*/  @!P1 SYNCS.PHASECHK.TRANS64 P1, [R4+URZ+0x140], R5 ;  /* 0x00014005040095a7 */ /* 0x000ee400080210ff */
[----:B---3--:R-:W-:Y:S05]  /*9030*/  @!P1 BRA `(.L_x_150) ;  /* 0xfffffffc00f09947 */ /* 0x008fea000383ffff */
[----:B------:R-:W-:Y:S05]  /*9040*/  BRA `(.L_x_151) ;  /* 0xffffffa400b07947 */ /* 0x000fea000383ffff */
.L_x_61:
[----:B------:R-:W-:-:S07]  /*9050*/  MOV R0, UR19 ;  /* 0x0000001300007c02 */ /* 0x000fce0008000f00 */
.L_x_152:
[----:B-1----:R1:W2:Y:S02]  /*9060*/  SYNCS.PHASECHK.TRANS64.TRYWAIT P0, [R0+URZ+0x140], R5 ;  /* 0x00014005000075a7 */ /* 0x0022a400080011ff */
[----:B--2---:R-:W-:Y:S05]  /*9070*/  @!P0 NANOSLEEP.SYNCS 0x989680 ;  /* 0x009896800000895d */ /* 0x004fea0003900000 */
[----:B------:R-:W2:Y:S02]  /*9080*/  @!P0 SYNCS.PHASECHK.TRANS64 P0, [R0+URZ+0x140], R5 ;  /* 0x00014005000085a7 */ /* 0x000ea400080010ff */
[----:B--2---:R-:W-:Y:S05]  /*9090*/  @!P0 BRA `(.L_x_152) ;  /* 0xfffffffc00f08947 */ /* 0x004fea000383ffff */
[----:B------:R-:W-:Y:S05]  /*90a0*/  BRA `(.L_x_153) ;  /* 0xffffffac00207947 */ /* 0x000fea000383ffff */
.L_x_62:
[----:B------:R-:W-:-:S07]  /*90b0*/  MOV R5, UR23 ;  /* 0x0000001700057c02 */ /* 0x000fce0008000f00 */
.L_x_154:
[----:B-1----:R1:W2:Y:S02]  /*90c0*/  SYNCS.PHASECHK.TRANS64.TRYWAIT P0, [R5+URZ+0x160], R0 ;  /* 0x00016000050075a7 */ /* 0x0022a400080011ff */
[----:B--2---:R-:W-:Y:S05]  /*90d0*/  @!P0 NANOSLEEP.SYNCS 0x989680 ;  /* 0x009896800000895d */ /* 0x004fea0003900000 */
[----:B------:R-:W2:Y:S02]  /*90e0*/  @!P0 SYNCS.PHASECHK.TRANS64 P0, [R5+URZ+0x160], R0 ;  /* 0x00016000050085a7 */ /* 0x000ea400080010ff */
[----:B--2---:R-:W-:Y:S05]  /*90f0*/  @!P0 BRA `(.L_x_154) ;  /* 0xfffffffc00f08947 */ /* 0x004fea000383ffff */
[----:B------:R-:W-:Y:S05]  /*9100*/  BRA `(.L_x_155) ;  /* 0xffffffac003c7947 */ /* 0x000fea000383ffff */
.L_x_65:
[----:B-1----:R-:W-:Y:S07]  /*9110*/  MOV R0, UR15 ;  /* 0x0000000f00007c02 */ /* 0x002fee0008000f00 */
.L_x_156:
[----:B-1----:R1:W2:Y:S02]  /*9120*/  SYNCS.PHASECHK.TRANS64.TRYWAIT P0, [R0+URZ], R5 ;  /* 0x00000005000075a7 */ /* 0x0022a400080011ff */
[----:B--2---:R-:W-:Y:S05]  /*9130*/  @!P0 NANOSLEEP.SYNCS 0x989680 ;  /* 0x009896800000895d */ /* 0x004fea0003900000 */
[----:B------:R-:W2:Y:S02]  /*9140*/  @!P0 SYNCS.PHASECHK.TRANS64 P0, [R0+URZ], R5 ;  /* 0x00000005000085a7 */ /* 0x000ea400080010ff */
[----:B--2---:R-:W-:Y:S05]  /*9150*/  @!P0 BRA `(.L_x_156) ;  /* 0xfffffffc00f08947 */ /* 0x004fea000383ffff */
[----:B------:R-:W-:Y:S05]  /*9160*/  BRA `(.L_x_64) ;  /* 0xffffffac006c7947 */ /* 0x000fea000383ffff */
.L_x_68:
[----:B------:R-:W-:-:S07]  /*9170*/  MOV R0, UR4 ;  /* 0x0000000400007c02 */ /* 0x000fce0008000f00 */
.L_x_157:
[----:B-1----:R1:W3:Y:S02]  /*9180*/  SYNCS.PHASECHK.TRANS64.TRYWAIT P0, [R0+URZ], R3 ;  /* 0x00000003000075a7 */ /* 0x0022e400080011ff */
[----:B---3--:R-:W-:Y:S05]  /*9190*/  @!P0 NANOSLEEP.SYNCS 0x989680 ;  /* 0x009896800000895d */ /* 0x008fea0003900000 */
[----:B------:R-:W3:Y:S02]  /*91a0*/  @!P0 SYNCS.PHASECHK.TRANS64 P0, [R0+URZ], R3 ;  /* 0x00000003000085a7 */ /* 0x000ee400080010ff */
[----:B---3--:R-:W-:Y:S05]  /*91b0*/  @!P0 BRA `(.L_x_157) ;  /* 0xfffffffc00f08947 */ /* 0x008fea000383ffff */
[----:B------:R-:W-:Y:S05]  /*91c0*/  BRA `(.L_x_158) ;  /* 0xffffffb0002c7947 */ /* 0x000fea000383ffff */
.L_x_69:
[----:B------:R-:W-:-:S07]  /*91d0*/  MOV R0, UR4 ;  /* 0x0000000400007c02 */ /* 0x000fce0008000f00 */
.L_x_159:
[----:B-1----:R1:W2:Y:S02]  /*91e0*/  SYNCS.PHASECHK.TRANS64.TRYWAIT P0, [R0+URZ], R3 ;  /* 0x00000003000075a7 */ /* 0x0022a400080011ff */
[----:B--2---:R-:W-:Y:S05]  /*91f0*/  @!P0 NANOSLEEP.SYNCS 0x989680 ;  /* 0x009896800000895d */ /* 0x004fea0003900000 */
[----:B------:R-:W2:Y:S02]  /*9200*/  @!P0 SYNCS.PHASECHK.TRANS64 P0, [R0+URZ], R3 ;  /* 0x00000003000085a7 */ /* 0x000ea400080010ff */
[----:B--2---:R-:W-:Y:S05]  /*9210*/  @!P0 BRA `(.L_x_159) ;  /* 0xfffffffc00f08947 */ /* 0x004fea000383ffff */
[----:B------:R-:W-:Y:S05]  /*9220*/  BRA `(.L_x_160) ;  /* 0xffffffb000387947 */ /* 0x000fea000383ffff */
.L_x_74:
[----:B------:R-:W-:Y:S07]  /*9230*/  MOV R0, UR25 ;  /* 0x0000001900007c02 */ /* 0x000fee0008000f00 */
.L_x_161:
[----:B-1----:R1:W2:Y:S02]  /*9240*/  SYNCS.PHASECHK.TRANS64.TRYWAIT P0, [R0+URZ+0x140], R3 ;  /* 0x00014003000075a7 */ /* 0x0022a400080011ff */
[----:B--2---:R-:W-:Y:S05]  /*9250*/  @!P0 NANOSLEEP.SYNCS 0x989680 ;  /* 0x009896800000895d */ /* 0x004fea0003900000 */
[----:B------:R-:W2:Y:S02]  /*9260*/  @!P0 SYNCS.PHASECHK.TRANS64 P0, [R0+URZ+0x140], R3 ;  /* 0x00014003000085a7 */ /* 0x000ea400080010ff */
[----:B--2---:R-:W-:Y:S05]  /*9270*/  @!P0 BRA `(.L_x_161) ;  /* 0xfffffffc00f08947 */ /* 0x004fea000383ffff */
[----:B------:R-:W-:Y:S05]  /*9280*/  BRA `(.L_x_162) ;  /* 0xffffffb400cc7947 */ /* 0x000fea000383ffff */
.L_x_77:
[----:B------:R-:W-:Y:S07]  /*9290*/  MOV R3, UR25 ;  /* 0x0000001900037c02 */ /* 0x000fee0008000f00 */
.L_x_163:
[----:B-1----:R1:W2:Y:S02]  /*92a0*/  SYNCS.PHASECHK.TRANS64.TRYWAIT P1, [R3+URZ+0x138], R12 ;  /* 0x0001380c030075a7 */ /* 0x0022a400080211ff */
[----:B--2---:R-:W-:Y:S05]  /*92b0*/  @!P1 NANOSLEEP.SYNCS 0x989680 ;  /* 0x009896800000995d */ /* 0x004fea0003900000 */
[----:B------:R-:W2:Y:S02]  /*92c0*/  @!P1 SYNCS.PHASECHK.TRANS64 P1, [R3+URZ+0x138], R12 ;  /* 0x0001380c030095a7 */ /* 0x000ea400080210ff */
[----:B--2---:R-:W-:Y:S05]  /*92d0*/  @!P1 BRA `(.L_x_163) ;  /* 0xfffffffc00f09947 */ /* 0x004fea000383ffff */
[----:B------:R-:W-:Y:S05]  /*92e0*/  BRA `(.L_x_76) ;  /* 0xffffffbc00287947 */ /* 0x000fea000383ffff */
.L_x_80:
[----:B------:R-:W-:Y:S07]  /*92f0*/  MOV R0, UR25 ;  /* 0x0000001900007c02 */ /* 0x000fee0008000f00 */
.L_x_164:
[----:B-1----:R1:W2:Y:S02]  /*9300*/  SYNCS.PHASECHK.TRANS64.TRYWAIT P1, [R0+URZ+0x120], R9 ;  /* 0x00012009000075a7 */ /* 0x0022a400080211ff */
[----:B--2---:R-:W-:Y:S05]  /*9310*/  @!P1 NANOSLEEP.SYNCS 0x989680 ;  /* 0x009896800000995d */ /* 0x004fea0003900000 */
[----:B------:R-:W2:Y:S02]  /*9320*/  @!P1 SYNCS.PHASECHK.TRANS64 P1, [R0+URZ+0x120], R9 ;  /* 0x00012009000095a7 */ /* 0x000ea400080210ff */
[----:B--2---:R-:W-:Y:S05]  /*9330*/  @!P1 BRA `(.L_x_164) ;  /* 0xfffffffc00f09947 */ /* 0x004fea000383ffff */
[----:B------:R-:W-:Y:S05]  /*9340*/  BRA `(.L_x_165) ;  /* 0xffffffc0004c7947 */ /* 0x000fea000383ffff */
.L_x_81:
[----:B------:R-:W-:Y:S07]  /*9350*/  MOV R0, UR25 ;  /* 0x0000001900007c02 */ /* 0x000fee0008000f00 */
.L_x_166:
[----:B-1----:R1:W2:Y:S02]  /*9360*/  SYNCS.PHASECHK.TRANS64.TRYWAIT P0, [R0+URZ+0x128], R9 ;  /* 0x00012809000075a7 */ /* 0x0022a400080011ff */
[----:B--2---:R-:W-:Y:S05]  /*9370*/  @!P0 NANOSLEEP.SYNCS 0x989680 ;  /* 0x009896800000895d */ /* 0x004fea0003900000 */
[----:B------:R-:W2:Y:S02]  /*9380*/  @!P0 SYNCS.PHASECHK.TRANS64 P0, [R0+URZ+0x128], R9 ;  /* 0x00012809000085a7 */ /* 0x000ea400080010ff */
[----:B--2---:R-:W-:Y:S05]  /*9390*/  @!P0 BRA `(.L_x_166) ;  /* 0xfffffffc00f08947 */ /* 0x004fea000383ffff */
[----:B------:R-:W-:Y:S05]  /*93a0*/  BRA `(.L_x_167) ;  /* 0xffffffc0008c7947 */ /* 0x000fea000383ffff */
.L_x_83:
[----:B------:R-:W-:-:S07]  /*93b0*/  MOV R0, UR25 ;  /* 0x0000001900007c02 */ /* 0x000fce0008000f00 */
.L_x_168:
[----:B--2---:R2:W3:Y:S02]  /*93c0*/  SYNCS.PHASECHK.TRANS64.TRYWAIT P0, [R0+URZ+0x120], R3 ;  /* 0x00012003000075a7 */ /* 0x0044e400080011ff */
[----:B---3--:R-:W-:Y:S05]  /*93d0*/  @!P0 NANOSLEEP.SYNCS 0x989680 ;  /* 0x009896800000895d */ /* 0x008fea0003900000 */
[----:B------:R-:W3:Y:S02]  /*93e0*/  @!P0 SYNCS.PHASECHK.TRANS64 P0, [R0+URZ+0x120], R3 ;  /* 0x00012003000085a7 */ /* 0x000ee400080010ff */
[----:B---3--:R-:W-:Y:S05]  /*93f0*/  @!P0 BRA `(.L_x_168) ;  /* 0xfffffffc00f08947 */ /* 0x008fea000383ffff */
[----:B------:R-:W-:Y:S05]  /*9400*/  BRA `(.L_x_169) ;  /* 0xffffffc000f07947 */ /* 0x000fea000383ffff */
.L_x_85:
[----:B------:R-:W-:Y:S07]  /*9410*/  MOV R0, UR48 ;  /* 0x0000003000007c02 */ /* 0x000fee0008000f00 */
.L_x_170:
[----:B-1----:R1:W2:Y:S02]  /*9420*/  SYNCS.PHASECHK.TRANS64.TRYWAIT P0, [R0+URZ+0x140], R3 ;  /* 0x00014003000075a7 */ /* 0x0022a400080011ff */
[----:B--2---:R-:W-:Y:S05]  /*9430*/  @!P0 NANOSLEEP.SYNCS 0x989680 ;  /* 0x009896800000895d */ /* 0x004fea0003900000 */
[----:B------:R-:W2:Y:S02]  /*9440*/  @!P0 SYNCS.PHASECHK.TRANS64 P0, [R0+URZ+0x140], R3 ;  /* 0x00014003000085a7 */ /* 0x000ea400080010ff */
[----:B--2---:R-:W-:Y:S05]  /*9450*/  @!P0 BRA `(.L_x_170) ;  /* 0xfffffffc00f08947 */ /* 0x004fea000383ffff */
[----:B------:R-:W-:Y:S05]  /*9460*/  BRA `(.L_x_171) ;  /* 0xffffffc400c47947 */ /* 0x000fea000383ffff */
.L_x_96:
[----:B---3--:R3:W1:Y:S02]  /*9470*/  SYNCS.PHASECHK.TRANS64.TRYWAIT P1, [R0+URZ+0x110], R3 ;  /* 0x00011003000075a7 */ /* 0x00866400080211ff */
[----:B-1----:R-:W-:Y:S05]  /*9480*/  @!P1 NANOSLEEP.SYNCS 0x989680 ;  /* 0x009896800000995d */ /* 0x002fea0003900000 */
[----:B------:R-:W1:Y:S02]  /*9490*/  @!P1 SYNCS.PHASECHK.TRANS64 P1, [R0+URZ+0x110], R3 ;  /* 0x00011003000095a7 */ /* 0x000e6400080210ff */
[----:B-1----:R-:W-:Y:S05]  /*94a0*/  @!P1 BRA `(.L_x_96) ;  /* 0xfffffffc00f09947 */ /* 0x002fea000383ffff */
[----:B------:R-:W-:Y:S05]  /*94b0*/  BRA `(.L_x_95) ;  /* 0xffffffd800207947 */ /* 0x000fea000383ffff */
.L_x_98:
[----:B----4-:R4:W1:Y:S02]  /*94c0*/  SYNCS.PHASECHK.TRANS64.TRYWAIT P0, [R105+URZ+0x150], R4 ;  /* 0x00015004690075a7 */ /* 0x01086400080011ff */
[----:B-1----:R-:W-:Y:S05]  /*94d0*/  @!P0 NANOSLEEP.SYNCS 0x989680 ;  /* 0x009896800000895d */ /* 0x002fea0003900000 */
[----:B------:R-:W1:Y:S02]  /*94e0*/  @!P0 SYNCS.PHASECHK.TRANS64 P0, [R105+URZ+0x150], R4 ;  /* 0x00015004690085a7 */ /* 0x000e6400080010ff */
[----:B-1----:R-:W-:Y:S05]  /*94f0*/  @!P0 BRA `(.L_x_98) ;  /* 0xfffffffc00f08947 */ /* 0x002fea000383ffff */
[----:B------:R-:W-:Y:S05]  /*9500*/  BRA `(.L_x_97) ;  /* 0xffffffd800707947 */ /* 0x000fea000383ffff */
.L_x_107:
[----:B---3--:R3:W4:Y:S02]  /*9510*/  SYNCS.PHASECHK.TRANS64.TRYWAIT P0, [R113+URZ+0x110], R4 ;  /* 0x00011004710075a7 */ /* 0x00872400080011ff */
[----:B----4-:R-:W-:Y:S05]  /*9520*/  @!P0 NANOSLEEP.SYNCS 0x989680 ;  /* 0x009896800000895d */ /* 0x010fea0003900000 */
[----:B------:R-:W4:Y:S02]  /*9530*/  @!P0 SYNCS.PHASECHK.TRANS64 P0, [R113+URZ+0x110], R4 ;  /* 0x00011004710085a7 */ /* 0x000f2400080010ff */
[----:B----4-:R-:W-:Y:S05]  /*9540*/  @!P0 BRA `(.L_x_107) ;  /* 0xfffffffc00f08947 */ /* 0x010fea000383ffff */
[----:B------:R-:W-:Y:S05]  /*9550*/  BRA `(.L_x_106) ;  /* 0xffffffe4006c7947 */ /* 0x000fea000383ffff */
        .weak           $__internal_0_$__cuda_sm10x_tcgen05_guardrail_trap_col_being_dealloced_not_returned_by_alloc
        .type           $__internal_0_$__cuda_sm10x_tcgen05_guardrail_trap_col_being_dealloced_not_returned_by_alloc,@function
        .size           $__internal_0_$__cuda_sm10x_tcgen05_guardrail_trap_col_being_dealloced_not_returned_by_alloc,($__internal_1_$__cuda_sm10x_tcgen05_guardrail_trap_phase_invalid_during_alloc - $__internal_0_$__cuda_sm10x_tcgen05_guardrail_trap_col_being_dealloced_not_returned_by_alloc)
$__internal_0_$__cuda_sm10x_tcgen05_guardrail_trap_col_being_dealloced_not_returned_by_alloc:
[----:B------:R-:W-:Y:S05]  /*9560*/  BPT.TRAP 0x1 ;  /* 0x000000040000795c */ /* 0x000fea0000300000 */
[----:B------:R-:W-:-:S04]  /*9570*/  HFMA2 R3, -RZ, RZ, 0, 0 ;  /* 0x00000000ff037431 */ /* 0x000fc800000001ff */
[----:B------:R-:W-:Y:S05]  /*9580*/  RET.REL.NODEC R2 `(_ZN7cutlass13device_kernelINS_4conv6kernel13ConvUniversalINS1_16ConvProblemShapeILNS1_8OperatorE2ELi2EEENS1_10collective14CollectiveConvINS1_47MainloopSm100TmaUmmaWarpSpecializedImplicitGemmILS5_2ELi17ELi2ELi1ELi2EN4cute5tupleIJNSA_1CILi1EEESD_SD_EEEEENSB_IJNSC_ILi64EEENSB_IJNSC_ILi128EEEEEENSB_IJSG_EEEEEENS_12float_e4m3_tESL_NSA_8TiledMMAINSA_8MMA_AtomIJNSA_10MMA_TraitsINSA_19SM100_MMA_F8F6F4_SSEJSL_SL_fSG_SH_NSA_17integral_constantINSA_4UMMA5MajorELSS_1EEEST_NSQ_INSR_7ScaleInELSU_0EEESV_EEEEEENSA_6LayoutISE_NSB_IJNSC_ILi0EEESZ_SZ_EEEEENSB_IJNSA_10UnderscoreES12_S12_EEEEENS7_6detail27Sm100ImplicitGemmTileTraitsINSA_13SM90_TMA_LOADENSA_14ComposedLayoutINSA_7SwizzleILi2ELi4ELi3EEENSA_18smem_ptr_flag_bitsILi8EEENSY_INSB_IJSG_NSC_ILi8EEEEEENSB_IJSD_SG_EEEEEEEvEENS16_INSA_20SM90_TMA_LOAD_IM2COLENS18_INS19_ILi3ELi4ELi3EEES1C_NSY_INSB_IJSH_S1D_EEENSB_IJSD_SH_EEEEEEEvEEEENS_8epilogue10collective18CollectiveEpilogueINS1R_23Sm100TmaWarpSpecializedILi2ELi2ELi32ELb0ELb0EEEJSK_NSB_IJNSY_ISG_SD_EES1W_EEESL_NSB_IJlNSB_IJSD_llEEESZ_EEESL_S1Z_NS1R_6fusion15FusionCallbacksIS1V_NS20_17LinearCombinationISL_fSL_fLNS_15FloatRoundStyleE2EEESK_S1X_JEEENSA_5SM1004TMEM4LOAD26SM100_TMEM_LOAD_16dp32b32xES17_NS18_IS1A_S1C_NSY_INSB_IJS1D_SG_EEENSB_IJSG_SD_EEEEEEENSA_39AutoVectorizingCopyWithAssumedAlignmentILi128EEENSA_14SM90_TMA_STOREES2D_S2F_S2F_EEEvvEEEEvNT_6ParamsE) ;  /* 0xffffff68029c7950 */ /* 0x000fea0003c3ffff */
        .weak           $__internal_1_$__cuda_sm10x_tcgen05_guardrail_trap_phase_invalid_during_alloc
        .type           $__internal_1_$__cuda_sm10x_tcgen05_guardrail_trap_phase_invalid_during_alloc,@function
        .size           $__internal_1_$__cuda_sm10x_tcgen05_guardrail_trap_phase_invalid_during_alloc,($__internal_2_$__cuda_sm10x_tcgen05_guardrail_trap_unallocated_columns_being_dealloced - $__internal_1_$__cuda_sm10x_tcgen05_guardrail_trap_phase_invalid_during_alloc)
$__internal_1_$__cuda_sm10x_tcgen05_guardrail_trap_phase_invalid_during_alloc:
[----:B------:R-:W-:Y:S05]  /*9590*/  BPT.TRAP 0x1 ;  /* 0x000000040000795c */ /* 0x000fea0000300000 */
[----:B------:R-:W-:-:S04]  /*95a0*/  MOV R3, 0x0 ;  /* 0x0000000000037802 */ /* 0x000fc80000000f00 */
[----:B------:R-:W-:Y:S05]  /*95b0*/  RET.REL.NODEC R2 `(_ZN7cutlass13device_kernelINS_4conv6kernel13ConvUniversalINS1_16ConvProblemShapeILNS1_8OperatorE2ELi2EEENS1_10collective14CollectiveConvINS1_47MainloopSm100TmaUmmaWarpSpecializedImplicitGemmILS5_2ELi17ELi2ELi1ELi2EN4cute5tupleIJNSA_1CILi1EEESD_SD_EEEEENSB_IJNSC_ILi64EEENSB_IJNSC_ILi128EEEEEENSB_IJSG_EEEEEENS_12float_e4m3_tESL_NSA_8TiledMMAINSA_8MMA_AtomIJNSA_10MMA_TraitsINSA_19SM100_MMA_F8F6F4_SSEJSL_SL_fSG_SH_NSA_17integral_constantINSA_4UMMA5MajorELSS_1EEEST_NSQ_INSR_7ScaleInELSU_0EEESV_EEEEEENSA_6LayoutISE_NSB_IJNSC_ILi0EEESZ_SZ_EEEEENSB_IJNSA_10UnderscoreES12_S12_EEEEENS7_6detail27Sm100ImplicitGemmTileTraitsINSA_13SM90_TMA_LOADENSA_14ComposedLayoutINSA_7SwizzleILi2ELi4ELi3EEENSA_18smem_ptr_flag_bitsILi8EEENSY_INSB_IJSG_NSC_ILi8EEEEEENSB_IJSD_SG_EEEEEEEvEENS16_INSA_20SM90_TMA_LOAD_IM2COLENS18_INS19_ILi3ELi4ELi3EEES1C_NSY_INSB_IJSH_S1D_EEENSB_IJSD_SH_EEEEEEEvEEEENS_8epilogue10collective18CollectiveEpilogueINS1R_23Sm100TmaWarpSpecializedILi2ELi2ELi32ELb0ELb0EEEJSK_NSB_IJNSY_ISG_SD_EES1W_EEESL_NSB_IJlNSB_IJSD_llEEESZ_EEESL_S1Z_NS1R_6fusion15FusionCallbacksIS1V_NS20_17LinearCombinationISL_fSL_fLNS_15FloatRoundStyleE2EEESK_S1X_JEEENSA_5SM1004TMEM4LOAD26SM100_TMEM_LOAD_16dp32b32xES17_NS18_IS1A_S1C_NSY_INSB_IJS1D_SG_EEENSB_IJSG_SD_EEEEEEENSA_39AutoVectorizingCopyWithAssumedAlignmentILi128EEENSA_14SM90_TMA_STOREES2D_S2F_S2F_EEEvvEEEEvNT_6ParamsE) ;  /* 0xffffff6802907950 */ /* 0x000fea0003c3ffff */
        .weak           $__internal_2_$__cuda_sm10x_tcgen05_guardrail_trap_unallocated_columns_being_dealloced
        .type           $__internal_2_$__cuda_sm10x_tcgen05_guardrail_trap_unallocated_columns_being_dealloced,@function
        .size           $__internal_2_$__cuda_sm10x_tcgen05_guardrail_trap_unallocated_columns_being_dealloced,(.L_x_173 - $__internal_2_$__cuda_sm10x_tcgen05_guardrail_trap_unallocated_columns_being_dealloced)
$__internal_2_$__cuda_sm10x_tcgen05_guardrail_trap_unallocated_columns_being_dealloced:
[----:B------:R-:W-:Y:S05]  /*95c0*/  BPT.TRAP 0x1 ;  /* 0x000000040000795c */ /* 0x000fea0000300000 */
[----:B------:R-:W-:-:S04]  /*95d0*/  HFMA2 R3, -RZ, RZ, 0, 0 ;  /* 0x00000000ff037431 */ /* 0x000fc800000001ff */
[----:B------:R-:W-:Y:S05]  /*95e0*/  RET.REL.NODEC R2 `(_ZN7cutlass13device_kernelINS_4conv6kernel13ConvUniversalINS1_16ConvProblemShapeILNS1_8OperatorE2ELi2EEENS1_10collective14CollectiveConvINS1_47MainloopSm100TmaUmmaWarpSpecializedImplicitGemmILS5_2ELi17ELi2ELi1ELi2EN4cute5tupleIJNSA_1CILi1EEESD_SD_EEEEENSB_IJNSC_ILi64EEENSB_IJNSC_ILi128EEEEEENSB_IJSG_EEEEEENS_12float_e4m3_tESL_NSA_8TiledMMAINSA_8MMA_AtomIJNSA_10MMA_TraitsINSA_19SM100_MMA_F8F6F4_SSEJSL_SL_fSG_SH_NSA_17integral_constantINSA_4UMMA5MajorELSS_1EEEST_NSQ_INSR_7ScaleInELSU_0EEESV_EEEEEENSA_6LayoutISE_NSB_IJNSC_ILi0EEESZ_SZ_EEEEENSB_IJNSA_10UnderscoreES12_S12_EEEEENS7_6detail27Sm100ImplicitGemmTileTraitsINSA_13SM90_TMA_LOADENSA_14ComposedLayoutINSA_7SwizzleILi2ELi4ELi3EEENSA_18smem_ptr_flag_bitsILi8EEENSY_INSB_IJSG_NSC_ILi8EEEEEENSB_IJSD_SG_EEEEEEEvEENS16_INSA_20SM90_TMA_LOAD_IM2COLENS18_INS19_ILi3ELi4ELi3EEES1C_NSY_INSB_IJSH_S1D_EEENSB_IJSD_SH_EEEEEEEvEEEENS_8epilogue10collective18CollectiveEpilogueINS1R_23Sm100TmaWarpSpecializedILi2ELi2ELi32ELb0ELb0EEEJSK_NSB_IJNSY_ISG_SD_EES1W_EEESL_NSB_IJlNSB_IJSD_llEEESZ_EEESL_S1Z_NS1R_6fusion15FusionCallbacksIS1V_NS20_17LinearCombinationISL_fSL_fLNS_15FloatRoundStyleE2EEESK_S1X_JEEENSA_5SM1004TMEM4LOAD26SM100_TMEM_LOAD_16dp32b32xES17_NS18_IS1A_S1C_NSY_INSB_IJS1D_SG_EEENSB_IJSG_SD_EEEEEEENSA_39AutoVectorizingCopyWithAssumedAlignmentILi128EEENSA_14SM90_TMA_STOREES2D_S2F_S2F_EEEvvEEEEvNT_6ParamsE) ;  /* 0xffffff6802847950 */ /* 0x000fea0003c3ffff */
.L_x_172:
[----:B------:R-:W-:-:S00]  /*95f0*/  BRA `(.L_x_172) ;  /* 0xfffffffc00fc7947 */ /* 0x000fc0000383ffff */
[----:B------:R-:W-:-:S00]  /*9600*/  NOP ;  /* 0x0000000000007918 */ /* 0x000fc00000000000 */
[----:B------:R-:W-:-:S00]  /*9610*/  NOP ;  /* 0x0000000000007918 */ /* 0x000fc00000000000 */
[----:B------:R-:W-:-:S00]  /*9620*/  NOP ;  /* 0x0000000000007918 */ /* 0x000fc00000000000 */
[----:B------:R-:W-:-:S00]  /*9630*/  NOP ;  /* 0x0000000000007918 */ /* 0x000fc00000000000 */
[----:B------:R-:W-:-:S00]  /*9640*/  NOP ;  /* 0x0000000000007918 */ /* 0x000fc00000000000 */
[----:B------:R-:W-:-:S00]  /*9650*/  NOP ;  /* 0x0000000000007918 */ /* 0x000fc00000000000 */
[----:B------:R-:W-:-:S00]  /*9660*/  NOP ;  /* 0x0000000000007918 */ /* 0x000fc00000000000 */
[----:B------:R-:W-:-:S00]  /*9670*/  NOP ;  /* 0x0000000000007918 */ /* 0x000fc00000000000 */
.L_x_173:


//--------------------- .nv.global.init           --------------------------
	.section	.nv.global.init,"aw",@progbits
.nv.global.init:
	.type		$str$29,@object
	.size		$str$29,($str$30 - $str$29)
$str$29:
        /*0000*/ 	.byte	0x28, 0x61, 0x64, 0x64, 0x72, 0x65, 0x73, 0x73, 0x20, 0x26, 0x20, 0x6d, 0x61, 0x73, 0x6b, 0x29
        /*0010*/ 	.byte	0x20, 0x3d, 0x3d, 0x20, 0x30, 0x00
	.type		$str$30,@object
	.size		$str$30,($str$28 - $str$30)
$str$30:
        /*0016*/ 	.byte	0x2f, 0x74, 0x6d, 0x70, 0x2f, 0x63, 0x75, 0x74, 0x6c, 0x61, 0x73, 0x73, 0x5f, 0x73, 0x77, 0x65
        /*0026*/ 	.byte	0x65, 0x70, 0x5f, 0x73, 0x72, 0x63, 0x2f, 0x69, 0x6e, 0x63, 0x6c, 0x75, 0x64, 0x65, 0x2f, 0x63
        /*0036*/ 	.byte	0x75, 0x74, 0x65, 0x2f, 0x70, 0x6f, 0x69, 0x6e, 0x74, 0x65, 0x72, 0x5f, 0x66, 0x6c, 0x61, 0x67
        /*0046*/ 	.byte	0x67, 0x65, 0x64, 0x2e, 0x68, 0x70, 0x70, 0x00
	.type		$str$28,@object
	.size		$str$28,($str$27 - $str$28)
$str$28:
        /*004e*/ 	.byte	0x2f, 0x74, 0x6d, 0x70, 0x2f, 0x63, 0x75, 0x74, 0x6c, 0x61, 0x73, 0x73, 0x5f, 0x73, 0x77, 0x65
        /*005e*/ 	.byte	0x65, 0x70, 0x5f, 0x73, 0x72, 0x63, 0x2f, 0x69, 0x6e, 0x63, 0x6c, 0x75, 0x64, 0x65, 0x2f, 0x63
        /*006e*/ 	.byte	0x75, 0x74, 0x65, 0x2f, 0x61, 0x74, 0x6f, 0x6d, 0x2f, 0x63, 0x6f, 0x70, 0x79, 0x5f, 0x74, 0x72
        /*007e*/ 	.byte	0x61, 0x69, 0x74, 0x73, 0x5f, 0x73, 0x6d, 0x31, 0x30, 0x30, 0x2e, 0x68, 0x70, 0x70, 0x00
	.type		$str$27,@object
	.size		$str$27,(__unnamed_1 - $str$27)
$str$27:
        /*008d*/ 	.byte	0x28, 0x28, 0x75, 0x69, 0x6e, 0x74, 0x33, 0x32, 0x5f, 0x74, 0x28, 0x74, 0x68, 0x72, 0x65, 0x61
        /*009d*/ 	.byte	0x64, 0x49, 0x64, 0x78, 0x2e, 0x78, 0x29, 0x20, 0x2f, 0x20, 0x33, 0x32, 0x29, 0x20, 0x25, 0x20
        /*00ad*/ 	.byte	0x34, 0x29, 0x20, 0x3d, 0x3d, 0x20, 0x28, 0x28, 0x28, 0x74, 0x6d, 0x65, 0x6d, 0x5f, 0x61, 0x64
        /*00bd*/ 	.byte	0x64, 0x72, 0x20, 0x3e, 0x3e, 0x20, 0x31, 0x36, 0x29, 0x20, 0x2f, 0x20, 0x33, 0x32, 0x29, 0x20
        /*00cd*/ 	.byte	0x25, 0x20, 0x34, 0x29, 0x00
	.type		__unnamed_1,@object
	.size		__unnamed_1,(__unnamed_2 - __unnamed_1)
__unnamed_1:
        /*00d2*/ 	.byte	0x61, 0x75, 0x74, 0x6f, 0x20, 0x63, 0x75, 0x74, 0x65, 0x3a, 0x3a, 0x61, 0x73, 0x5f, 0x70, 0x6f
        /* <DEDUP_REMOVED lines=24> */
        /*0262*/ 	.byte	0x3c, 0x34, 0x30, 0x39, 0x36, 0x3e, 0x3e, 0x3e, 0x3e, 0x5d, 0x00
	.type		__unnamed_2,@object
	.size		__unnamed_2,(.L_2 - __unnamed_2)
__unnamed_2:
        /* <DEDUP_REMOVED lines=40> */
        /*04ed*/ 	.byte	0x74, 0x65, 0x3a, 0x3a, 0x43, 0x3c, 0x30, 0x3e, 0x3e, 0x3e, 0x3e, 0x5d, 0x00
.L_2:


//--------------------- .nv.shared._ZN7cutlass13device_kernelINS_4conv6kernel13ConvUniversalINS1_16ConvProblemShapeILNS1_8OperatorE2ELi2EEENS1_10collective14CollectiveConvINS1_47MainloopSm100TmaUmmaWarpSpecializedImplicitGemmILS5_2ELi17ELi2ELi1ELi2EN4cute5tupleIJNSA_1CILi1EEESD_SD_EEEEENSB_IJNSC_ILi64EEENSB_IJNSC_ILi128EEEEEENSB_IJSG_EEEEEENS_12float_e4m3_tESL_NSA_8TiledMMAINSA_8MMA_AtomIJNSA_10MMA_TraitsINSA_19SM100_MMA_F8F6F4_SSEJSL_SL_fSG_SH_NSA_17integral_constantINSA_4UMMA5MajorELSS_1EEEST_NSQ_INSR_7ScaleInELSU_0EEESV_EEEEEENSA_6LayoutISE_NSB_IJNSC_ILi0EEESZ_SZ_EEEEENSB_IJNSA_10UnderscoreES12_S12_EEEEENS7_6detail27Sm100ImplicitGemmTileTraitsINSA_13SM90_TMA_LOADENSA_14ComposedLayoutINSA_7SwizzleILi2ELi4ELi3EEENSA_18smem_ptr_flag_bitsILi8EEENSY_INSB_IJSG_NSC_ILi8EEEEEENSB_IJSD_SG_EEEEEEEvEENS16_INSA_20SM90_TMA_LOAD_IM2COLENS18_INS19_ILi3ELi4ELi3EEES1C_NSY_INSB_IJSH_S1D_EEENSB_IJSD_SH_EEEEEEEvEEEENS_8epilogue10collective18CollectiveEpilogueINS1R_23Sm100TmaWarpSpecializedILi2ELi2ELi32ELb0ELb0EEEJSK_NSB_IJNSY_ISG_SD_EES1W_EEESL_NSB_IJlNSB_IJSD_llEEESZ_EEESL_S1Z_NS1R_6fusion15FusionCallbacksIS1V_NS20_17LinearCombinationISL_fSL_fLNS_15FloatRoundStyleE2EEESK_S1X_JEEENSA_5SM1004TMEM4LOAD26SM100_TMEM_LOAD_16dp32b32xES17_NS18_IS1A_S1C_NSY_INSB_IJS1D_SG_EEENSB_IJSG_SD_EEEEEEENSA_39AutoVectorizingCopyWithAssumedAlignmentILi128EEENSA_14SM90_TMA_STOREES2D_S2F_S2F_EEEvvEEEEvNT_6ParamsE --------------------------
	.section	.nv.shared._ZN7cutlass13device_kernelINS_4conv6kernel13ConvUniversalINS1_16ConvProblemShapeILNS1_8OperatorE2ELi2EEENS1_10collective14CollectiveConvINS1_47MainloopSm100TmaUmmaWarpSpecializedImplicitGemmILS5_2ELi17ELi2ELi1ELi2EN4cute5tupleIJNSA_1CILi1EEESD_SD_EEEEENSB_IJNSC_ILi64EEENSB_IJNSC_ILi128EEEEEENSB_IJSG_EEEEEENS_12float_e4m3_tESL_NSA_8TiledMMAINSA_8MMA_AtomIJNSA_10MMA_TraitsINSA_19SM100_MMA_F8F6F4_SSEJSL_SL_fSG_SH_NSA_17integral_constantINSA_4UMMA5MajorELSS_1EEEST_NSQ_INSR_7ScaleInELSU_0EEESV_EEEEEENSA_6LayoutISE_NSB_IJNSC_ILi0EEESZ_SZ_EEEEENSB_IJNSA_10UnderscoreES12_S12_EEEEENS7_6detail27Sm100ImplicitGemmTileTraitsINSA_13SM90_TMA_LOADENSA_14ComposedLayoutINSA_7SwizzleILi2ELi4ELi3EEENSA_18smem_ptr_flag_bitsILi8EEENSY_INSB_IJSG_NSC_ILi8EEEEEENSB_IJSD_SG_EEEEEEEvEENS16_INSA_20SM90_TMA_LOAD_IM2COLENS18_INS19_ILi3ELi4ELi3EEES1C_NSY_INSB_IJSH_S1D_EEENSB_IJSD_SH_EEEEEEEvEEEENS_8epilogue10collective18CollectiveEpilogueINS1R_23Sm100TmaWarpSpecializedILi2ELi2ELi32ELb0ELb0EEEJSK_NSB_IJNSY_ISG_SD_EES1W_EEESL_NSB_IJlNSB_IJSD_llEEESZ_EEESL_S1Z_NS1R_6fusion15FusionCallbacksIS1V_NS20_17LinearCombinationISL_fSL_fLNS_15FloatRoundStyleE2EEESK_S1X_JEEENSA_5SM1004TMEM4LOAD26SM100_TMEM_LOAD_16dp32b32xES17_NS18_IS1A_S1C_NSY_INSB_IJS1D_SG_EEENSB_IJSG_SD_EEEEEEENSA_39AutoVectorizingCopyWithAssumedAlignmentILi128EEENSA_14SM90_TMA_STOREES2D_S2F_S2F_EEEvvEEEEvNT_6ParamsE,"aw",@nobits
	.sectionflags	@""
	.align	16
	.zero		1024


//--------------------- .nv.shared.reserved.0     --------------------------
	.section	.nv.shared.reserved.0,"aw",@nobits
	.weak		__nv_reservedSMEM_offset_0_alias
	.size		__nv_reservedSMEM_offset_0_alias, 0, 64
	.other		__nv_reservedSMEM_offset_0_alias,@"STO_CUDA_RESERVED_SHARED STV_DEFAULT"
__nv_reservedSMEM_offset_0_alias:
	.zero		0
.nv.shared.reserved.0:
	.zero		64
	.weak		__nv_reservedSMEM_tcgen05_partition
	.type		__nv_reservedSMEM_tcgen05_partition,@object
	.size		__nv_reservedSMEM_tcgen05_partition,(.L_0 - __nv_reservedSMEM_tcgen05_partition)
__nv_reservedSMEM_tcgen05_partition:
	.zero		32
.L_0:


//--------------------- .nv.global                --------------------------
	.section	.nv.global,"aw",@nobits
.nv.global:
	.type		_ZN39_INTERNAL_ee04117f_4_k_cu_8e2b96ac_39844cute1_E,@object
	.size		_ZN39_INTERNAL_ee04117f_4_k_cu_8e2b96ac_39844cute1_E,(_ZN39_INTERNAL_ee04117f_4_k_cu_8e2b96ac_39844cuda3std3__45__cpo6cbeginE - _ZN39_INTERNAL_ee04117f_4_k_cu_8e2b96ac_39844cute1_E)
_ZN39_INTERNAL_ee04117f_4_k_cu_8e2b96ac_39844cute1_E:
	.zero		1
	.type		_ZN39_INTERNAL_ee04117f_4_k_cu_8e2b96ac_39844cuda3std3__45__cpo6cbeginE,@object
	.size		_ZN39_INTERNAL_ee04117f_4_k_cu_8e2b96ac_39844cuda3std3__45__cpo6cbeginE,(_ZN39_INTERNAL_ee04117f_4_k_cu_8e2b96ac_39844cuda3std3__48in_placeE - _ZN39_INTERNAL_ee04117f_4_k_cu_8e2b96ac_39844cuda3std3__45__cpo6cbeginE)
_ZN39_INTERNAL_ee04117f_4_k_cu_8e2b96ac_39844cuda3std3__45__cpo6cbeginE:
	.zero		1
	.type		_ZN39_INTERNAL_ee04117f_4_k_cu_8e2b96ac_39844cuda3std3__48in_placeE,@object
	.size		_ZN39_INTERNAL_ee04117f_4_k_cu_8e2b96ac_39844cuda3std3__48in_placeE,(_ZN39_INTERNAL_ee04117f_4_k_cu_8e2b96ac_39844cuda3std6ranges3__45__cpo9iter_moveE - _ZN39_INTERNAL_ee04117f_4_k_cu_8e2b96ac_39844cuda3std3__48in_placeE)
_ZN39_INTERNAL_ee04117f_4_k_cu_8e2b96ac_39844cuda3std3__48in_placeE:
	.zero		1
	.type		_ZN39_INTERNAL_ee04117f_4_k_cu_8e2b96ac_39844cuda3std6ranges3__45__cpo9iter_moveE,@object
	.size		_ZN39_INTERNAL_ee04117f_4_k_cu_8e2b96ac_39844cuda3std6ranges3__45__cpo9iter_moveE,(_ZN39_INTERNAL_ee04117f_4_k_cu_8e2b96ac_39844cuda3std3__45__cpo5beginE - _ZN39_INTERNAL_ee04117f_4_k_cu_8e2b96ac_39844cuda3std6ranges3__45__cpo9iter_moveE)
_ZN39_INTERNAL_ee04117f_4_k_cu_8e2b96ac_39844cuda3std6ranges3__45__cpo9iter_moveE:
	.zero		1
	.type		_ZN39_INTERNAL_ee04117f_4_k_cu_8e2b96ac_39844cuda3std3__45__cpo5beginE,@object
	.size		_ZN39_INTERNAL_ee04117f_4_k_cu_8e2b96ac_39844cuda3std3__45__cpo5beginE,(_ZN39_INTERNAL_ee04117f_4_k_cu_8e2b96ac_39844cuda3std3__441_GLOBAL__N__ee04117f_4_k_cu_8e2b96ac_39846ignoreE - _ZN39_INTERNAL_ee04117f_4_k_cu_8e2b96ac_39844cuda3std3__45__cpo5beginE)
_ZN39_INTERNAL_ee04117f_4_k_cu_8e2b96ac_39844cuda3std3__45__cpo5beginE:
	.zero		1
	.type		_ZN39_INTERNAL_ee04117f_4_k_cu_8e2b96ac_39844cuda3std3__441_GLOBAL__N__ee04117f_4_k_cu_8e2b96ac_39846ignoreE,@object
	.size		_ZN39_INTERNAL_ee04117f_4_k_cu_8e2b96ac_39844cuda3std3__441_GLOBAL__N__ee04117f_4_k_cu_8e2b96ac_39846ignoreE,(_ZN39_INTERNAL_ee04117f_4_k_cu_8e2b96ac_39844cute7productE - _ZN39_INTERNAL_ee04117f_4_k_cu_8e2b96ac_39844cuda3std3__441_GLOBAL__N__ee04117f_4_k_cu_8e2b96ac_39846ignoreE)
_ZN39_INTERNAL_ee04117f_4_k_cu_8e2b96ac_39844cuda3std3__441_GLOBAL__N__ee04117f_4_k_cu_8e2b96ac_39846ignoreE:
	.zero		1
	.type		_ZN39_INTERNAL_ee04117f_4_k_cu_8e2b96ac_39844cute7productE,@object
	.size		_ZN39_INTERNAL_ee04117f_4_k_cu_8e2b96ac_39844cute7productE,(_ZN39_INTERNAL_ee04117f_4_k_cu_8e2b96ac_39844cuda3std3__45__cpo3endE - _ZN39_INTERNAL_ee04117f_4_k_cu_8e2b96ac_39844cute7productE)
_ZN39_INTERNAL_ee04117f_4_k_cu_8e2b96ac_39844cute7productE:
	.zero		1
	.type		_ZN39_INTERNAL_ee04117f_4_k_cu_8e2b96ac_39844cuda3std3__45__cpo3endE,@object
	.size		_ZN39_INTERNAL_ee04117f_4_k_cu_8e2b96ac_39844cuda3std3__45__cpo3endE,(_ZN39_INTERNAL_ee04117f_4_k_cu_8e2b96ac_39844cuda3std3__419piecewise_constructE - _ZN39_INTERNAL_ee04117f_4_k_cu_8e2b96ac_39844cuda3std3__45__cpo3endE)
_ZN39_INTERNAL_ee04117f_4_k_cu_8e2b96ac_39844cuda3std3__45__cpo3endE:
	.zero		1
	.type		_ZN39_INTERNAL_ee04117f_4_k_cu_8e2b96ac_39844cuda3std3__419piecewise_constructE,@object
	.size		_ZN39_INTERNAL_ee04117f_4_k_cu_8e2b96ac_39844cuda3std3__419piecewise_constructE,(_ZN39_INTERNAL_ee04117f_4_k_cu_8e2b96ac_39844cuda3std3__45__cpo4cendE - _ZN39_INTERNAL_ee04117f_4_k_cu_8e2b96ac_39844cuda3std3__419piecewise_constructE)
_ZN39_INTERNAL_ee04117f_4_k_cu_8e2b96ac_39844cuda3std3__419piecewise_constructE:
	.zero		1
	.type		_ZN39_INTERNAL_ee04117f_4_k_cu_8e2b96ac_39844cuda3std3__45__cpo4cendE,@object
	.size		_ZN39_INTERNAL_ee04117f_4_k_cu_8e2b96ac_39844cuda3std3__45__cpo4cendE,(_ZN39_INTERNAL_ee04117f_4_k_cu_8e2b96ac_39844cuda3std6ranges3__45__cpo4swapE - _ZN39_INTERNAL_ee04117f_4_k_cu_8e2b96ac_39844cuda3std3__45__cpo4cendE)
_ZN39_INTERNAL_ee04117f_4_k_cu_8e2b96ac_39844cuda3std3__45__cpo4cendE:
	.zero		1
	.type		_ZN39_INTERNAL_ee04117f_4_k_cu_8e2b96ac_39844cuda3std6ranges3__45__cpo4swapE,@object
	.size		_ZN39_INTERNAL_ee04117f_4_k_cu_8e2b96ac_39844cuda3std6ranges3__45__cpo4swapE,(.L_10 - _ZN39_INTERNAL_ee04117f_4_k_cu_8e2b96ac_39844cuda3std6ranges3__45__cpo4swapE)
_ZN39_INTERNAL_ee04117f_4_k_cu_8e2b96ac_39844cuda3std6ranges3__45__cpo4swapE:
	.zero		1
.L_10:


//--------------------- .nv.constant0._ZN7cutlass13device_kernelINS_4conv6kernel13ConvUniversalINS1_16ConvProblemShapeILNS1_8OperatorE2ELi2EEENS1_10collective14CollectiveConvINS1_47MainloopSm100TmaUmmaWarpSpecializedImplicitGemmILS5_2ELi17ELi2ELi1ELi2EN4cute5tupleIJNSA_1CILi1EEESD_SD_EEEEENSB_IJNSC_ILi64EEENSB_IJNSC_ILi128EEEEEENSB_IJSG_EEEEEENS_12float_e4m3_tESL_NSA_8TiledMMAINSA_8MMA_AtomIJNSA_10MMA_TraitsINSA_19SM100_MMA_F8F6F4_SSEJSL_SL_fSG_SH_NSA_17integral_constantINSA_4UMMA5MajorELSS_1EEEST_NSQ_INSR_7ScaleInELSU_0EEESV_EEEEEENSA_6LayoutISE_NSB_IJNSC_ILi0EEESZ_SZ_EEEEENSB_IJNSA_10UnderscoreES12_S12_EEEEENS7_6detail27Sm100ImplicitGemmTileTraitsINSA_13SM90_TMA_LOADENSA_14ComposedLayoutINSA_7SwizzleILi2ELi4ELi3EEENSA_18smem_ptr_flag_bitsILi8EEENSY_INSB_IJSG_NSC_ILi8EEEEEENSB_IJSD_SG_EEEEEEEvEENS16_INSA_20SM90_TMA_LOAD_IM2COLENS18_INS19_ILi3ELi4ELi3EEES1C_NSY_INSB_IJSH_S1D_EEENSB_IJSD_SH_EEEEEEEvEEEENS_8epilogue10collective18CollectiveEpilogueINS1R_23Sm100TmaWarpSpecializedILi2ELi2ELi32ELb0ELb0EEEJSK_NSB_IJNSY_ISG_SD_EES1W_EEESL_NSB_IJlNSB_IJSD_llEEESZ_EEESL_S1Z_NS1R_6fusion15FusionCallbacksIS1V_NS20_17LinearCombinationISL_fSL_fLNS_15FloatRoundStyleE2EEESK_S1X_JEEENSA_5SM1004TMEM4LOAD26SM100_TMEM_LOAD_16dp32b32xES17_NS18_IS1A_S1C_NSY_INSB_IJS1D_SG_EEENSB_IJSG_SD_EEEEEEENSA_39AutoVectorizingCopyWithAssumedAlignmentILi128EEENSA_14SM90_TMA_STOREES2D_S2F_S2F_EEEvvEEEEvNT_6ParamsE --------------------------
	.section	.nv.constant0._ZN7cutlass13device_kernelINS_4conv6kernel13ConvUniversalINS1_16ConvProblemShapeILNS1_8OperatorE2ELi2EEENS1_10collective14CollectiveConvINS1_47MainloopSm100TmaUmmaWarpSpecializedImplicitGemmILS5_2ELi17ELi2ELi1ELi2EN4cute5tupleIJNSA_1CILi1EEESD_SD_EEEEENSB_IJNSC_ILi64EEENSB_IJNSC_ILi128EEEEEENSB_IJSG_EEEEEENS_12float_e4m3_tESL_NSA_8TiledMMAINSA_8MMA_AtomIJNSA_10MMA_TraitsINSA_19SM100_MMA_F8F6F4_SSEJSL_SL_fSG_SH_NSA_17integral_constantINSA_4UMMA5MajorELSS_1EEEST_NSQ_INSR_7ScaleInELSU_0EEESV_EEEEEENSA_6LayoutISE_NSB_IJNSC_ILi0EEESZ_SZ_EEEEENSB_IJNSA_10UnderscoreES12_S12_EEEEENS7_6detail27Sm100ImplicitGemmTileTraitsINSA_13SM90_TMA_LOADENSA_14ComposedLayoutINSA_7SwizzleILi2ELi4ELi3EEENSA_18smem_ptr_flag_bitsILi8EEENSY_INSB_IJSG_NSC_ILi8EEEEEENSB_IJSD_SG_EEEEEEEvEENS16_INSA_20SM90_TMA_LOAD_IM2COLENS18_INS19_ILi3ELi4ELi3EEES1C_NSY_INSB_IJSH_S1D_EEENSB_IJSD_SH_EEEEEEEvEEEENS_8epilogue10collective18CollectiveEpilogueINS1R_23Sm100TmaWarpSpecializedILi2ELi2ELi32ELb0ELb0EEEJSK_NSB_IJNSY_ISG_SD_EES1W_EEESL_NSB_IJlNSB_IJSD_llEEESZ_EEESL_S1Z_NS1R_6fusion15FusionCallbacksIS1V_NS20_17LinearCombinationISL_fSL_fLNS_15FloatRoundStyleE2EEESK_S1X_JEEENSA_5SM1004TMEM4LOAD26SM100_TMEM_LOAD_16dp32b32xES17_NS18_IS1A_S1C_NSY_INSB_IJS1D_SG_EEENSB_IJSG_SD_EEEEEEENSA_39AutoVectorizingCopyWithAssumedAlignmentILi128EEENSA_14SM90_TMA_STOREES2D_S2F_S2F_EEEvvEEEEvNT_6ParamsE,"a",@progbits
	.sectionflags	@""
	.align	4
.nv.constant0._ZN7cutlass13device_kernelINS_4conv6kernel13ConvUniversalINS1_16ConvProblemShapeILNS1_8OperatorE2ELi2EEENS1_10collective14CollectiveConvINS1_47MainloopSm100TmaUmmaWarpSpecializedImplicitGemmILS5_2ELi17ELi2ELi1ELi2EN4cute5tupleIJNSA_1CILi1EEESD_SD_EEEEENSB_IJNSC_ILi64EEENSB_IJNSC_ILi128EEEEEENSB_IJSG_EEEEEENS_12float_e4m3_tESL_NSA_8TiledMMAINSA_8MMA_AtomIJNSA_10MMA_TraitsINSA_19SM100_MMA_F8F6F4_SSEJSL_SL_fSG_SH_NSA_17integral_constantINSA_4UMMA5MajorELSS_1EEEST_NSQ_INSR_7ScaleInELSU_0EEESV_EEEEEENSA_6LayoutISE_NSB_IJNSC_ILi0EEESZ_SZ_EEEEENSB_IJNSA_10UnderscoreES12_S12_EEEEENS7_6detail27Sm100ImplicitGemmTileTraitsINSA_13SM90_TMA_LOADENSA_14ComposedLayoutINSA_7SwizzleILi2ELi4ELi3EEENSA_18smem_ptr_flag_bitsILi8EEENSY_INSB_IJSG_NSC_ILi8EEEEEENSB_IJSD_SG_EEEEEEEvEENS16_INSA_20SM90_TMA_LOAD_IM2COLENS18_INS19_ILi3ELi4ELi3EEES1C_NSY_INSB_IJSH_S1D_EEENSB_IJSD_SH_EEEEEEEvEEEENS_8epilogue10collective18CollectiveEpilogueINS1R_23Sm100TmaWarpSpecializedILi2ELi2ELi32ELb0ELb0EEEJSK_NSB_IJNSY_ISG_SD_EES1W_EEESL_NSB_IJlNSB_IJSD_llEEESZ_EEESL_S1Z_NS1R_6fusion15FusionCallbacksIS1V_NS20_17LinearCombinationISL_fSL_fLNS_15FloatRoundStyleE2EEESK_S1X_JEEENSA_5SM1004TMEM4LOAD26SM100_TMEM_LOAD_16dp32b32xES17_NS18_IS1A_S1C_NSY_INSB_IJS1D_SG_EEENSB_IJSG_SD_EEEEEEENSA_39AutoVectorizingCopyWithAssumedAlignmentILi128EEENSA_14SM90_TMA_STOREES2D_S2F_S2F_EEEvvEEEEvNT_6ParamsE:
	.zero		2944


//--------------------- SYMBOLS --------------------------

	.type		.nv.reservedSmem.offset0,@object
	.size		.nv.reservedSmem.offset0,0x4
	.type		.nv.reservedSmem.cap,@object
	.size		.nv.reservedSmem.cap,0x4
	.type		__assertfail,@function
